// auto-generated by cutlass_sweep.gemm — config: {"arch": "sm_90", "cluster_m": 1, "cluster_n": 2, "dtype": "bf16", "dtype_b": "bf16", "layout": "nt", "stages": 0, "tile_k": 32, "tile_m": 128, "tile_n": 256}
#include "cutlass/cutlass.h"
#include "cutlass/gemm/collective/collective_builder.hpp"
#include "cutlass/gemm/device/gemm_universal_adapter.h"
#include "cutlass/gemm/kernel/gemm_universal.hpp"
#include "cutlass/epilogue/collective/collective_builder.hpp"

using ElemA = cutlass::bfloat16_t;
using ElemB = cutlass::bfloat16_t;
using ElemCD = cutlass::bfloat16_t;
using Acc  = float;
using TileShape    = cute::Shape<cute::_128, cute::_256, cute::_32>;
using ClusterShape = cute::Shape<cute::_1, cute::_2, cute::_1>;

using CollectiveEpilogue = typename cutlass::epilogue::collective::CollectiveBuilder<
    cutlass::arch::Sm90, cutlass::arch::OpClassTensorOp,
    TileShape, ClusterShape,
    cutlass::epilogue::collective::EpilogueTileAuto,
    Acc, Acc,
    ElemCD, cutlass::layout::RowMajor, 128 / cutlass::sizeof_bits<ElemCD>::value,
    ElemCD, cutlass::layout::RowMajor, 128 / cutlass::sizeof_bits<ElemCD>::value,
    cutlass::epilogue::collective::EpilogueScheduleAuto
  >::CollectiveOp;

using CollectiveMainloop = typename cutlass::gemm::collective::CollectiveBuilder<
    cutlass::arch::Sm90, cutlass::arch::OpClassTensorOp,
    ElemA, cutlass::layout::RowMajor, 128 / cutlass::sizeof_bits<ElemA>::value,
    ElemB, cutlass::layout::ColumnMajor, 128 / cutlass::sizeof_bits<ElemB>::value,
    Acc,
    TileShape, ClusterShape,
    cutlass::gemm::collective::StageCountAutoCarveout<static_cast<int>(sizeof(typename CollectiveEpilogue::SharedStorage))>,
    cutlass::gemm::collective::KernelScheduleAuto
  >::CollectiveOp;

using GemmKernel = cutlass::gemm::kernel::GemmUniversal<
    cute::Shape<int,int,int,int>,
    CollectiveMainloop,
    CollectiveEpilogue
>;
using Gemm = cutlass::gemm::device::GemmUniversalAdapter<GemmKernel>;

// Force the device kernel symbol into the cubin without needing a host main.
auto* _anchor = &cutlass::device_kernel<GemmKernel>;


// ===== COMPILED SASS (sm_90a) =====

	.target	sm_90a

	.elftype	@"ET_EXEC"


//--------------------- .note.nv.tkinfo           --------------------------
	.section	.note.nv.tkinfo,"",@"SHT_NOTE"
	.sectionflags	@"SHF_NOTE_NV_TKINFO"
	.tkinfo
        /*0018*/ 	.word	0x00000002
        /*0030*/ 	.string	""
        /*0030*/ 	.string	"ptxas"
        /*0030*/ 	.string	"Cuda compilation tools, release 13.0, V13.0.88"
        /*0030*/ 	.string	"Build cuda_13.0.r13.0/compiler.36424714_0"
        /*0030*/ 	.string	"-arch sm_90a -m 64 "



//--------------------- .note.nv.cuinfo           --------------------------
	.section	.note.nv.cuinfo,"",@"SHT_NOTE"
	.sectionflags	@"SHF_NOTE_NV_CUINFO"
        /*0018*/ 	.short	0x0002
        /*001a*/ 	.short	0x005a
        /*001c*/ 	.short	0x0082
	.zero		2


//--------------------- .nv.info                  --------------------------
	.section	.nv.info,"",@"SHT_CUDA_INFO"
	.align	4


	//----- nvinfo : EIATTR_REGCOUNT
	.align		4
        /*0000*/ 	.byte	0x04, 0x2f
        /*0002*/ 	.short	(.L_15 - .L_14)
	.align		4
.L_14:
        /*0004*/ 	.word	index@(_ZN7cutlass13device_kernelINS_4gemm6kernel13GemmUniversalIN4cute5tupleIJiiiiEEENS1_10collective13CollectiveMmaINS1_34MainloopSm90TmaGmmaWarpSpecializedILi9ENS5_IJNS4_1CILi1EEENSA_ILi2EEESB_EEENS1_35KernelTmaWarpSpecializedCooperativeEEENS5_IJNSA_ILi128EEENSA_ILi256EEENSA_ILi32EEEEEENS_10bfloat16_tENS5_IJlSB_lEEESK_SL_NS4_8TiledMMAINS4_8MMA_AtomIJNS4_4SM904GMMA28MMA_64x256x16_F32BF16BF16_SSILNSP_5MajorE0ELSR_0ELNSP_7ScaleInE1ELSS_1EEEEEENS4_6LayoutINS5_IJSC_SB_SB_EEENS5_IJSB_NSA_ILi0EEESX_EEEEENS5_IJNS4_10UnderscoreES10_S10_EEEEENS4_23SM90_TMA_LOAD_MULTICASTENS4_14ComposedLayoutINS4_7SwizzleILi2ELi4ELi3EEENS4_18smem_ptr_flag_bitsILi16EEENSV_INS5_IJNSA_ILi8EEESI_EEENS5_IJSI_SB_EEEEEEEvNS4_8identityENS4_13SM90_TMA_LOADES1D_vS1E_EENS_8epilogue10collective6detail29Sm90TmaWarpSpecializedAdapterINS1I_15DefaultEpilogueISK_SL_SL_NS1H_6thread17LinearCombinationISK_Li1EffLNS1M_9ScaleType4KindE0ELNS_15FloatRoundStyleE2ESK_EENS1_15EpilogueDefaultEEEEEvvEEEEvNT_6ParamsE)
        /*0008*/ 	.word	0x000000a8


	//----- nvinfo : EIATTR_FRAME_SIZE
	.align		4
.L_15:
        /*000c*/ 	.byte	0x04, 0x11
        /*000e*/ 	.short	(.L_17 - .L_16)
	.align		4
.L_16:
        /*0010*/ 	.word	index@(_ZN7cutlass13device_kernelINS_4gemm6kernel13GemmUniversalIN4cute5tupleIJiiiiEEENS1_10collective13CollectiveMmaINS1_34MainloopSm90TmaGmmaWarpSpecializedILi9ENS5_IJNS4_1CILi1EEENSA_ILi2EEESB_EEENS1_35KernelTmaWarpSpecializedCooperativeEEENS5_IJNSA_ILi128EEENSA_ILi256EEENSA_ILi32EEEEEENS_10bfloat16_tENS5_IJlSB_lEEESK_SL_NS4_8TiledMMAINS4_8MMA_AtomIJNS4_4SM904GMMA28MMA_64x256x16_F32BF16BF16_SSILNSP_5MajorE0ELSR_0ELNSP_7ScaleInE1ELSS_1EEEEEENS4_6LayoutINS5_IJSC_SB_SB_EEENS5_IJSB_NSA_ILi0EEESX_EEEEENS5_IJNS4_10UnderscoreES10_S10_EEEEENS4_23SM90_TMA_LOAD_MULTICASTENS4_14ComposedLayoutINS4_7SwizzleILi2ELi4ELi3EEENS4_18smem_ptr_flag_bitsILi16EEENSV_INS5_IJNSA_ILi8EEESI_EEENS5_IJSI_SB_EEEEEEEvNS4_8identityENS4_13SM90_TMA_LOADES1D_vS1E_EENS_8epilogue10collective6detail29Sm90TmaWarpSpecializedAdapterINS1I_15DefaultEpilogueISK_SL_SL_NS1H_6thread17LinearCombinationISK_Li1EffLNS1M_9ScaleType4KindE0ELNS_15FloatRoundStyleE2ESK_EENS1_15EpilogueDefaultEEEEEvvEEEEvNT_6ParamsE)
        /*0014*/ 	.word	0x00000000


	//----- nvinfo : EIATTR_MIN_STACK_SIZE
	.align		4
.L_17:
        /*0018*/ 	.byte	0x04, 0x12
        /*001a*/ 	.short	(.L_19 - .L_18)
	.align		4
.L_18:
        /*001c*/ 	.word	index@(_ZN7cutlass13device_kernelINS_4gemm6kernel13GemmUniversalIN4cute5tupleIJiiiiEEENS1_10collective13CollectiveMmaINS1_34MainloopSm90TmaGmmaWarpSpecializedILi9ENS5_IJNS4_1CILi1EEENSA_ILi2EEESB_EEENS1_35KernelTmaWarpSpecializedCooperativeEEENS5_IJNSA_ILi128EEENSA_ILi256EEENSA_ILi32EEEEEENS_10bfloat16_tENS5_IJlSB_lEEESK_SL_NS4_8TiledMMAINS4_8MMA_AtomIJNS4_4SM904GMMA28MMA_64x256x16_F32BF16BF16_SSILNSP_5MajorE0ELSR_0ELNSP_7ScaleInE1ELSS_1EEEEEENS4_6LayoutINS5_IJSC_SB_SB_EEENS5_IJSB_NSA_ILi0EEESX_EEEEENS5_IJNS4_10UnderscoreES10_S10_EEEEENS4_23SM90_TMA_LOAD_MULTICASTENS4_14ComposedLayoutINS4_7SwizzleILi2ELi4ELi3EEENS4_18smem_ptr_flag_bitsILi16EEENSV_INS5_IJNSA_ILi8EEESI_EEENS5_IJSI_SB_EEEEEEEvNS4_8identityENS4_13SM90_TMA_LOADES1D_vS1E_EENS_8epilogue10collective6detail29Sm90TmaWarpSpecializedAdapterINS1I_15DefaultEpilogueISK_SL_SL_NS1H_6thread17LinearCombinationISK_Li1EffLNS1M_9ScaleType4KindE0ELNS_15FloatRoundStyleE2ESK_EENS1_15EpilogueDefaultEEEEEvvEEEEvNT_6ParamsE)
        /*0020*/ 	.word	0x00000000
.L_19:


//--------------------- .nv.compat                --------------------------
	.section	.nv.compat,"",@"SHT_CUDA_COMPAT_INFO"
	.align	4
        /*0000*/ 	.byte	0x02, 0x09, 0x01, 0x00, 0x02, 0x02, 0x04, 0x00, 0x02, 0x05, 0x05, 0x00, 0x03, 0x07, 0x01, 0x01
        /*0010*/ 	.byte	0x02, 0x03, 0x01, 0x00, 0x02, 0x06, 0x01, 0x00, 0x04, 0x0b, 0x08, 0x00, 0x00, 0x00, 0x00, 0x00
        /*0020*/ 	.byte	0x00, 0x00, 0x00, 0x00


//--------------------- .nv.info._ZN7cutlass13device_kernelINS_4gemm6kernel13GemmUniversalIN4cute5tupleIJiiiiEEENS1_10collective13CollectiveMmaINS1_34MainloopSm90TmaGmmaWarpSpecializedILi9ENS5_IJNS4_1CILi1EEENSA_ILi2EEESB_EEENS1_35KernelTmaWarpSpecializedCooperativeEEENS5_IJNSA_ILi128EEENSA_ILi256EEENSA_ILi32EEEEEENS_10bfloat16_tENS5_IJlSB_lEEESK_SL_NS4_8TiledMMAINS4_8MMA_AtomIJNS4_4SM904GMMA28MMA_64x256x16_F32BF16BF16_SSILNSP_5MajorE0ELSR_0ELNSP_7ScaleInE1ELSS_1EEEEEENS4_6LayoutINS5_IJSC_SB_SB_EEENS5_IJSB_NSA_ILi0EEESX_EEEEENS5_IJNS4_10UnderscoreES10_S10_EEEEENS4_23SM90_TMA_LOAD_MULTICASTENS4_14ComposedLayoutINS4_7SwizzleILi2ELi4ELi3EEENS4_18smem_ptr_flag_bitsILi16EEENSV_INS5_IJNSA_ILi8EEESI_EEENS5_IJSI_SB_EEEEEEEvNS4_8identityENS4_13SM90_TMA_LOADES1D_vS1E_EENS_8epilogue10collective6detail29Sm90TmaWarpSpecializedAdapterINS1I_15DefaultEpilogueISK_SL_SL_NS1H_6thread17LinearCombinationISK_Li1EffLNS1M_9ScaleType4KindE0ELNS_15FloatRoundStyleE2ESK_EENS1_15EpilogueDefaultEEEEEvvEEEEvNT_6ParamsE --------------------------
	.section	.nv.info._ZN7cutlass13device_kernelINS_4gemm6kernel13GemmUniversalIN4cute5tupleIJiiiiEEENS1_10collective13CollectiveMmaINS1_34MainloopSm90TmaGmmaWarpSpecializedILi9ENS5_IJNS4_1CILi1EEENSA_ILi2EEESB_EEENS1_35KernelTmaWarpSpecializedCooperativeEEENS5_IJNSA_ILi128EEENSA_ILi256EEENSA_ILi32EEEEEENS_10bfloat16_tENS5_IJlSB_lEEESK_SL_NS4_8TiledMMAINS4_8MMA_AtomIJNS4_4SM904GMMA28MMA_64x256x16_F32BF16BF16_SSILNSP_5MajorE0ELSR_0ELNSP_7ScaleInE1ELSS_1EEEEEENS4_6LayoutINS5_IJSC_SB_SB_EEENS5_IJSB_NSA_ILi0EEESX_EEEEENS5_IJNS4_10UnderscoreES10_S10_EEEEENS4_23SM90_TMA_LOAD_MULTICASTENS4_14ComposedLayoutINS4_7SwizzleILi2ELi4ELi3EEENS4_18smem_ptr_flag_bitsILi16EEENSV_INS5_IJNSA_ILi8EEESI_EEENS5_IJSI_SB_EEEEEEEvNS4_8identityENS4_13SM90_TMA_LOADES1D_vS1E_EENS_8epilogue10collective6detail29Sm90TmaWarpSpecializedAdapterINS1I_15DefaultEpilogueISK_SL_SL_NS1H_6thread17LinearCombinationISK_Li1EffLNS1M_9ScaleType4KindE0ELNS_15FloatRoundStyleE2ESK_EENS1_15EpilogueDefaultEEEEEvvEEEEvNT_6ParamsE,"",@"SHT_CUDA_INFO"
	.sectionflags	@""
	.align	4


	//----- nvinfo : EIATTR_CUDA_API_VERSION
	.align		4
        /*0000*/ 	.byte	0x04, 0x37
        /*0002*/ 	.short	(.L_21 - .L_20)
.L_20:
        /*0004*/ 	.word	0x00000082


	//----- nvinfo : EIATTR_KPARAM_INFO
	.align		4
.L_21:
        /*0008*/ 	.byte	0x04, 0x17
        /*000a*/ 	.short	(.L_23 - .L_22)
.L_22:
        /*000c*/ 	.word	0x00000000
        /*0010*/ 	.short	0x0000
        /*0012*/ 	.short	0x0070
        /*0014*/ 	.byte	0x00, 0xf0, 0x01, 0x10


	//----- nvinfo : EIATTR_SPARSE_MMA_MASK
	.align		4
.L_23:
        /*0018*/ 	.byte	0x03, 0x50
        /*001a*/ 	.short	0x0000


	//----- nvinfo : EIATTR_MAXREG_COUNT
	.align		4
        /*001c*/ 	.byte	0x03, 0x1b
        /*001e*/ 	.short	0x00a8


	//----- nvinfo : EIATTR_NUM_BARRIERS
	.align		4
        /*0020*/ 	.byte	0x02, 0x4c
        /*0022*/ 	.byte	0x01
	.zero		1


	//----- nvinfo : EIATTR_EXTERNS
	.align		4
        /*0024*/ 	.byte	0x04, 0x0f
        /*0026*/ 	.short	(.L_25 - .L_24)


	//   ....[0]....
	.align		4
.L_24:
        /*0028*/ 	.word	index@(__assertfail)


	//----- nvinfo : EIATTR_MERCURY_ISA_VERSION
	.align		4
.L_25:
        /*002c*/ 	.byte	0x03, 0x5f
        /*002e*/ 	.short	0x0101


	//----- nvinfo : EIATTR_INT_WARP_WIDE_INSTR_OFFSETS
	.align		4
        /*0030*/ 	.byte	0x04, 0x31
        /*0032*/ 	.short	(.L_27 - .L_26)


	//   ....[0]....
.L_26:
        /*0034*/ 	.word	0x00000540


	//   ....[1]....
        /*0038*/ 	.word	0x00000560


	//   ....[2]....
        /*003c*/ 	.word	0x00000710


	//----- nvinfo : EIATTR_COOP_GROUP_MASK_REGIDS
	.align		4
.L_27:
        /*0040*/ 	.byte	0x04, 0x29
        /*0042*/ 	.short	(.L_29 - .L_28)


	//   ....[0]....
.L_28:
        /*0044*/ 	.word	0xffffffff


	//   ....[1]....
        /*0048*/ 	.word	0xffffffff


	//   ....[2]....
        /*004c*/ 	.word	0xffffffff


	//   ....[3]....
        /*0050*/ 	.word	0xffffffff


	//   ....[4]....
        /*0054*/ 	.word	0xffffffff


	//   ....[5]....
        /*0058*/ 	.word	0xffffffff


	//----- nvinfo : EIATTR_COOP_GROUP_INSTR_OFFSETS
	.align		4
.L_29:
        /*005c*/ 	.byte	0x04, 0x28
        /*005e*/ 	.short	(.L_31 - .L_30)


	//   ....[0]....
.L_30:
        /*0060*/ 	.word	0x00000060


	//   ....[1]....
        /*0064*/ 	.word	0x00000070


	//   ....[2]....
        /*0068*/ 	.word	0x00000130


	//   ....[3]....
        /*006c*/ 	.word	0x00000390


	//   ....[4]....
        /*0070*/ 	.word	0x00000850


	//   ....[5]....
        /*0074*/ 	.word	0x000012a0


	//----- nvinfo : EIATTR_REG_RECONFIG
	.align		4
.L_31:
        /*0078*/ 	.byte	0x01, 0x54
	.zero		2


	//----- nvinfo : EIATTR_SYSCALL_OFFSETS
	.align		4
        /*007c*/ 	.byte	0x04, 0x46
        /*007e*/ 	.short	(.L_33 - .L_32)


	//   ....[0]....
.L_32:
        /*0080*/ 	.word	0x00001460


	//----- nvinfo : EIATTR_MBARRIER_INSTR_OFFSETS
	.align		4
.L_33:
        /*0084*/ 	.byte	0x04, 0x39
        /*0086*/ 	.short	(.L_35 - .L_34)


	//   ....[0]....
.L_34:
        /*0088*/ 	.word	0x00000250
        /*008c*/ 	.word	0x000000ff
        /*0090*/ 	.word	0x00000000
        /*0094*/ 	.short	0x0100
        /*0096*/ 	.byte	0x08
	.zero		1


	//   ....[1]....
        /*0098*/ 	.word	0x00000260
        /*009c*/ 	.word	0x000000ff
        /*00a0*/ 	.word	0x00000048
        /*00a4*/ 	.short	0x0100
        /*00a6*/ 	.byte	0x08
	.zero		1


	//   ....[2]....
        /*00a8*/ 	.word	0x00000270
        /*00ac*/ 	.word	0x000000ff
        /*00b0*/ 	.word	0x00000008
        /*00b4*/ 	.short	0x0100
        /*00b6*/ 	.byte	0x08
	.zero		1


	//   ....[3]....
        /*00b8*/ 	.word	0x00000280
        /*00bc*/ 	.word	0x000000ff
        /*00c0*/ 	.word	0x00000050
        /*00c4*/ 	.short	0x0100
        /*00c6*/ 	.byte	0x08
	.zero		1


	//   ....[4]....
        /*00c8*/ 	.word	0x00000290
        /*00cc*/ 	.word	0x000000ff
        /*00d0*/ 	.word	0x00000010
        /*00d4*/ 	.short	0x0100
        /*00d6*/ 	.byte	0x08
	.zero		1


	//   ....[5]....
        /*00d8*/ 	.word	0x000002a0
        /*00dc*/ 	.word	0x000000ff
        /*00e0*/ 	.word	0x00000058
        /*00e4*/ 	.short	0x0100
        /*00e6*/ 	.byte	0x08
	.zero		1


	//   ....[6]....
        /*00e8*/ 	.word	0x000002b0
        /*00ec*/ 	.word	0x000000ff
        /*00f0*/ 	.word	0x00000018
        /*00f4*/ 	.short	0x0100
        /*00f6*/ 	.byte	0x08
	.zero		1


	//   ....[7]....
        /*00f8*/ 	.word	0x000002c0
        /*00fc*/ 	.word	0x000000ff
        /*0100*/ 	.word	0x00000060
        /*0104*/ 	.short	0x0100
        /*0106*/ 	.byte	0x08
	.zero		1


	//   ....[8]....
        /*0108*/ 	.word	0x000002d0
        /*010c*/ 	.word	0x000000ff
        /*0110*/ 	.word	0x00000020
        /*0114*/ 	.short	0x0100
        /*0116*/ 	.byte	0x08
	.zero		1


	//   ....[9]....
        /*0118*/ 	.word	0x000002e0
        /*011c*/ 	.word	0x000000ff
        /*0120*/ 	.word	0x00000068
        /*0124*/ 	.short	0x0100
        /*0126*/ 	.byte	0x08
	.zero		1


	//   ....[10]....
        /*0128*/ 	.word	0x000002f0
        /*012c*/ 	.word	0x000000ff
        /*0130*/ 	.word	0x00000028
        /*0134*/ 	.short	0x0100
        /*0136*/ 	.byte	0x08
	.zero		1


	//   ....[11]....
        /*0138*/ 	.word	0x00000300
        /*013c*/ 	.word	0x000000ff
        /*0140*/ 	.word	0x00000070
        /*0144*/ 	.short	0x0100
        /*0146*/ 	.byte	0x08
	.zero		1


	//   ....[12]....
        /*0148*/ 	.word	0x00000310
        /*014c*/ 	.word	0x000000ff
        /*0150*/ 	.word	0x00000030
        /*0154*/ 	.short	0x0100
        /*0156*/ 	.byte	0x08
	.zero		1


	//   ....[13]....
        /*0158*/ 	.word	0x00000320
        /*015c*/ 	.word	0x000000ff
        /*0160*/ 	.word	0x00000078
        /*0164*/ 	.short	0x0100
        /*0166*/ 	.byte	0x08
	.zero		1


	//   ....[14]....
        /*0168*/ 	.word	0x00000330
        /*016c*/ 	.word	0x000000ff
        /*0170*/ 	.word	0x00000038
        /*0174*/ 	.short	0x0100
        /*0176*/ 	.byte	0x08
	.zero		1


	//   ....[15]....
        /*0178*/ 	.word	0x00000340
        /*017c*/ 	.word	0x000000ff
        /*0180*/ 	.word	0x00000080
        /*0184*/ 	.short	0x0100
        /*0186*/ 	.byte	0x08
	.zero		1


	//   ....[16]....
        /*0188*/ 	.word	0x00000350
        /*018c*/ 	.word	0x000000ff
        /*0190*/ 	.word	0x00000040
        /*0194*/ 	.short	0x0100
        /*0196*/ 	.byte	0x08
	.zero		1


	//   ....[17]....
        /*0198*/ 	.word	0x00000360
        /*019c*/ 	.word	0x000000ff
        /*01a0*/ 	.word	0x00000088
        /*01a4*/ 	.short	0x0100
        /*01a6*/ 	.byte	0x08
	.zero		1


	//   ....[18]....
        /*01a8*/ 	.word	0x00000790
        /*01ac*/ 	.word	0x000000ff
        /*01b0*/ 	.word	0x000000a0
        /*01b4*/ 	.short	0x0100
        /*01b6*/ 	.byte	0x06
	.zero		1


	//   ....[19]....
        /*01b8*/ 	.word	0x00000800
        /*01bc*/ 	.word	0x000000ff
        /*01c0*/ 	.word	0x000000a8
        /*01c4*/ 	.short	0x0100
        /*01c6*/ 	.byte	0x06
	.zero		1


	//   ....[20]....
        /*01c8*/ 	.word	0x00001520
        /*01cc*/ 	.word	0x00000003
        /*01d0*/ 	.word	0x00000000
        /*01d4*/ 	.short	0x010a
        /*01d6*/ 	.byte	0x3f
	.zero		1


	//   ....[21]....
        /*01d8*/ 	.word	0x00001560
        /*01dc*/ 	.word	0x00000003
        /*01e0*/ 	.word	0x00000000
        /*01e4*/ 	.short	0x010a
        /*01e6*/ 	.byte	0x3f
	.zero		1


	//   ....[22]....
        /*01e8*/ 	.word	0x00001840
        /*01ec*/ 	.word	0x00000005
        /*01f0*/ 	.word	0x00000000
        /*01f4*/ 	.short	0x010a
        /*01f6*/ 	.byte	0x3f
	.zero		1


	//   ....[23]....
        /*01f8*/ 	.word	0x00001880
        /*01fc*/ 	.word	0x00000005
        /*0200*/ 	.word	0x00000000
        /*0204*/ 	.short	0x010a
        /*0206*/ 	.byte	0x3f
	.zero		1


	//   ....[24]....
        /*0208*/ 	.word	0x000019f0
        /*020c*/ 	.word	0x00000005
        /*0210*/ 	.word	0x00000000
        /*0214*/ 	.short	0x0101
        /*0216*/ 	.byte	0x3f
	.zero		1


	//   ....[25]....
        /*0218*/ 	.word	0x00001c10
        /*021c*/ 	.word	0x00000003
        /*0220*/ 	.word	0x00000000
        /*0224*/ 	.short	0x0101
        /*0226*/ 	.byte	0x3f
	.zero		1


	//   ....[26]....
        /*0228*/ 	.word	0x0000a9f0
        /*022c*/ 	.word	0x00000014
        /*0230*/ 	.word	0x00000048
        /*0234*/ 	.short	0x010a
        /*0236*/ 	.byte	0x3f
	.zero		1


	//   ....[27]....
        /*0238*/ 	.word	0x0000ad70
        /*023c*/ 	.word	0x00000003
        /*0240*/ 	.word	0x000000a8
        /*0244*/ 	.short	0x0101
        /*0246*/ 	.byte	0x3f
	.zero		1


	//   ....[28]....
        /*0248*/ 	.word	0x0000b4c0
        /*024c*/ 	.word	0x00000007
        /*0250*/ 	.word	0x00000000
        /*0254*/ 	.short	0x010a
        /*0256*/ 	.byte	0x3f
	.zero		1


	//   ....[29]....
        /*0258*/ 	.word	0x0000b540
        /*025c*/ 	.word	0x00000008
        /*0260*/ 	.word	0x00000000
        /*0264*/ 	.short	0x010a
        /*0266*/ 	.byte	0x3f
	.zero		1


	//   ....[30]....
        /*0268*/ 	.word	0x0000b5d0
        /*026c*/ 	.word	0x00000009
        /*0270*/ 	.word	0x00000000
        /*0274*/ 	.short	0x010a
        /*0276*/ 	.byte	0x3f
	.zero		1


	//   ....[31]....
        /*0278*/ 	.word	0x0000b660
        /*027c*/ 	.word	0x00000008
        /*0280*/ 	.word	0x00000000
        /*0284*/ 	.short	0x010a
        /*0286*/ 	.byte	0x3f
	.zero		1


	//   ....[32]....
        /*0288*/ 	.word	0x0000b6f0
        /*028c*/ 	.word	0x00000009
        /*0290*/ 	.word	0x00000000
        /*0294*/ 	.short	0x010a
        /*0296*/ 	.byte	0x3f
	.zero		1


	//   ....[33]....
        /*0298*/ 	.word	0x0000b780
        /*029c*/ 	.word	0x00000008
        /*02a0*/ 	.word	0x00000000
        /*02a4*/ 	.short	0x010a
        /*02a6*/ 	.byte	0x3f
	.zero		1


	//   ....[34]....
        /*02a8*/ 	.word	0x0000b810
        /*02ac*/ 	.word	0x00000009
        /*02b0*/ 	.word	0x00000000
        /*02b4*/ 	.short	0x010a
        /*02b6*/ 	.byte	0x3f
	.zero		1


	//   ....[35]....
        /*02b8*/ 	.word	0x0000b8a0
        /*02bc*/ 	.word	0x00000006
        /*02c0*/ 	.word	0x00000000
        /*02c4*/ 	.short	0x010a
        /*02c6*/ 	.byte	0x3f
	.zero		1


	//   ....[36]....
        /*02c8*/ 	.word	0x0000b930
        /*02cc*/ 	.word	0x00000003
        /*02d0*/ 	.word	0x00000000
        /*02d4*/ 	.short	0x010a
        /*02d6*/ 	.byte	0x3f
	.zero		1


	//   ....[37]....
        /*02d8*/ 	.word	0x0000b990
        /*02dc*/ 	.word	0x00000003
        /*02e0*/ 	.word	0x00000000
        /*02e4*/ 	.short	0x010a
        /*02e6*/ 	.byte	0x3f
	.zero		1


	//   ....[38]....
        /*02e8*/ 	.word	0x0000b9e0
        /*02ec*/ 	.word	0x00000005
        /*02f0*/ 	.word	0x00000000
        /*02f4*/ 	.short	0x010a
        /*02f6*/ 	.byte	0x3f
	.zero		1


	//   ....[39]....
        /*02f8*/ 	.word	0x0000bab0
        /*02fc*/ 	.word	0x00000014
        /*0300*/ 	.word	0x00000048
        /*0304*/ 	.short	0x010a
        /*0306*/ 	.byte	0x3f
	.zero		1


	//   ....[40]....
        /*0308*/ 	.word	0x0000bb80
        /*030c*/ 	.word	0x00000007
        /*0310*/ 	.word	0x00000000
        /*0314*/ 	.short	0x010a
        /*0316*/ 	.byte	0x3f
	.zero		1


	//   ....[41]....
        /*0318*/ 	.word	0x0000bbd0
        /*031c*/ 	.word	0x00000008
        /*0320*/ 	.word	0x00000000
        /*0324*/ 	.short	0x010a
        /*0326*/ 	.byte	0x3f
	.zero		1


	//   ....[42]....
        /*0328*/ 	.word	0x0000bc20
        /*032c*/ 	.word	0x00000009
        /*0330*/ 	.word	0x00000000
        /*0334*/ 	.short	0x010a
        /*0336*/ 	.byte	0x3f
	.zero		1


	//   ....[43]....
        /*0338*/ 	.word	0x0000bc70
        /*033c*/ 	.word	0x00000008
        /*0340*/ 	.word	0x00000000
        /*0344*/ 	.short	0x010a
        /*0346*/ 	.byte	0x3f
	.zero		1


	//   ....[44]....
        /*0348*/ 	.word	0x0000bcc0
        /*034c*/ 	.word	0x00000009
        /*0350*/ 	.word	0x00000000
        /*0354*/ 	.short	0x010a
        /*0356*/ 	.byte	0x3f
	.zero		1


	//   ....[45]....
        /*0358*/ 	.word	0x0000bd10
        /*035c*/ 	.word	0x00000008
        /*0360*/ 	.word	0x00000000
        /*0364*/ 	.short	0x010a
        /*0366*/ 	.byte	0x3f
	.zero		1


	//   ....[46]....
        /*0368*/ 	.word	0x0000bd60
        /*036c*/ 	.word	0x00000009
        /*0370*/ 	.word	0x00000000
        /*0374*/ 	.short	0x010a
        /*0376*/ 	.byte	0x3f
	.zero		1


	//   ....[47]....
        /*0378*/ 	.word	0x0000bdb0
        /*037c*/ 	.word	0x00000006
        /*0380*/ 	.word	0x00000000
        /*0384*/ 	.short	0x010a
        /*0386*/ 	.byte	0x3f
	.zero		1


	//----- nvinfo : EIATTR_NUM_MBARRIERS
	.align		4
.L_35:
        /*0388*/ 	.byte	0x03, 0x38
        /*038a*/ 	.short	0x0014


	//----- nvinfo : EIATTR_EXIT_INSTR_OFFSETS
	.align		4
        /*038c*/ 	.byte	0x04, 0x1c
        /*038e*/ 	.short	(.L_37 - .L_36)


	//   ....[0]....
.L_36:
        /*0390*/ 	.word	0x000009b0


	//   ....[1]....
        /*0394*/ 	.word	0x000011d0


	//   ....[2]....
        /*0398*/ 	.word	0x0000a110


	//   ....[3]....
        /*039c*/ 	.word	0x0000a670


	//   ....[4]....
        /*03a0*/ 	.word	0x0000b980


	//----- nvinfo : EIATTR_MAX_THREADS
	.align		4
.L_37:
        /*03a4*/ 	.byte	0x04, 0x05
        /*03a6*/ 	.short	(.L_39 - .L_38)
.L_38:
        /*03a8*/ 	.word	0x00000180
        /*03ac*/ 	.word	0x00000001
        /*03b0*/ 	.word	0x00000001


	//----- nvinfo : EIATTR_CRS_STACK_SIZE
	.align		4
.L_39:
        /*03b4*/ 	.byte	0x04, 0x1e
        /*03b6*/ 	.short	(.L_41 - .L_40)
.L_40:
        /*03b8*/ 	.word	0x00000000


	//----- nvinfo : EIATTR_CBANK_PARAM_SIZE
	.align		4
.L_41:
        /*03bc*/ 	.byte	0x03, 0x19
        /*03be*/ 	.short	0x0470


	//----- nvinfo : EIATTR_PARAM_CBANK
	.align		4
        /*03c0*/ 	.byte	0x04, 0x0a
        /*03c2*/ 	.short	(.L_43 - .L_42)
	.align		4
.L_42:
        /*03c4*/ 	.word	index@(.nv.constant0._ZN7cutlass13device_kernelINS_4gemm6kernel13GemmUniversalIN4cute5tupleIJiiiiEEENS1_10collective13CollectiveMmaINS1_34MainloopSm90TmaGmmaWarpSpecializedILi9ENS5_IJNS4_1CILi1EEENSA_ILi2EEESB_EEENS1_35KernelTmaWarpSpecializedCooperativeEEENS5_IJNSA_ILi128EEENSA_ILi256EEENSA_ILi32EEEEEENS_10bfloat16_tENS5_IJlSB_lEEESK_SL_NS4_8TiledMMAINS4_8MMA_AtomIJNS4_4SM904GMMA28MMA_64x256x16_F32BF16BF16_SSILNSP_5MajorE0ELSR_0ELNSP_7ScaleInE1ELSS_1EEEEEENS4_6LayoutINS5_IJSC_SB_SB_EEENS5_IJSB_NSA_ILi0EEESX_EEEEENS5_IJNS4_10UnderscoreES10_S10_EEEEENS4_23SM90_TMA_LOAD_MULTICASTENS4_14ComposedLayoutINS4_7SwizzleILi2ELi4ELi3EEENS4_18smem_ptr_flag_bitsILi16EEENSV_INS5_IJNSA_ILi8EEESI_EEENS5_IJSI_SB_EEEEEEEvNS4_8identityENS4_13SM90_TMA_LOADES1D_vS1E_EENS_8epilogue10collective6detail29Sm90TmaWarpSpecializedAdapterINS1I_15DefaultEpilogueISK_SL_SL_NS1H_6thread17LinearCombinationISK_Li1EffLNS1M_9ScaleType4KindE0ELNS_15FloatRoundStyleE2ESK_EENS1_15EpilogueDefaultEEEEEvvEEEEvNT_6ParamsE)
        /*03c8*/ 	.short	0x0210
        /*03ca*/ 	.short	0x0470


	//----- nvinfo : EIATTR_SW_WAR
	.align		4
.L_43:
        /*03cc*/ 	.byte	0x04, 0x36
        /*03ce*/ 	.short	(.L_45 - .L_44)
.L_44:
        /*03d0*/ 	.word	0x00000008
.L_45:


//--------------------- .nv.callgraph             --------------------------
	.section	.nv.callgraph,"",@"SHT_CUDA_CALLGRAPH"
	.align	4
	.sectionentsize	8
	.align		4
        /*0000*/ 	.word	0x00000000
	.align		4
        /*0004*/ 	.word	0xffffffff
	.align		4
        /*0008*/ 	.word	index@(_ZN7cutlass13device_kernelINS_4gemm6kernel13GemmUniversalIN4cute5tupleIJiiiiEEENS1_10collective13CollectiveMmaINS1_34MainloopSm90TmaGmmaWarpSpecializedILi9ENS5_IJNS4_1CILi1EEENSA_ILi2EEESB_EEENS1_35KernelTmaWarpSpecializedCooperativeEEENS5_IJNSA_ILi128EEENSA_ILi256EEENSA_ILi32EEEEEENS_10bfloat16_tENS5_IJlSB_lEEESK_SL_NS4_8TiledMMAINS4_8MMA_AtomIJNS4_4SM904GMMA28MMA_64x256x16_F32BF16BF16_SSILNSP_5MajorE0ELSR_0ELNSP_7ScaleInE1ELSS_1EEEEEENS4_6LayoutINS5_IJSC_SB_SB_EEENS5_IJSB_NSA_ILi0EEESX_EEEEENS5_IJNS4_10UnderscoreES10_S10_EEEEENS4_23SM90_TMA_LOAD_MULTICASTENS4_14ComposedLayoutINS4_7SwizzleILi2ELi4ELi3EEENS4_18smem_ptr_flag_bitsILi16EEENSV_INS5_IJNSA_ILi8EEESI_EEENS5_IJSI_SB_EEEEEEEvNS4_8identityENS4_13SM90_TMA_LOADES1D_vS1E_EENS_8epilogue10collective6detail29Sm90TmaWarpSpecializedAdapterINS1I_15DefaultEpilogueISK_SL_SL_NS1H_6thread17LinearCombinationISK_Li1EffLNS1M_9ScaleType4KindE0ELNS_15FloatRoundStyleE2ESK_EENS1_15EpilogueDefaultEEEEEvvEEEEvNT_6ParamsE)
	.align		4
        /*000c*/ 	.word	index@(__assertfail)
	.align		4
        /*0010*/ 	.word	0x00000000
	.align		4
        /*0014*/ 	.word	0xfffffffe
	.align		4
        /*0018*/ 	.word	0x00000000
	.align		4
        /*001c*/ 	.word	0xfffffffd
	.align		4
        /*0020*/ 	.word	0x00000000
	.align		4
        /*0024*/ 	.word	0xfffffffc


//--------------------- .nv.constant4             --------------------------
	.section	.nv.constant4,"a",@progbits
	.align	8
	.align		8
.nv.constant4:
        /*0000*/ 	.dword	__assertfail
	.align		8
        /*0008*/ 	.dword	__unnamed_1
	.align		8
        /*0010*/ 	.dword	_ZN40_INTERNAL_f5bbe70c_4_k_cu_ff62c2c3_289674cuda3std3__45__cpo5beginE
	.align		8
        /*0018*/ 	.dword	_ZN40_INTERNAL_f5bbe70c_4_k_cu_ff62c2c3_289674cuda3std3__45__cpo3endE
	.align		8
        /*0020*/ 	.dword	_ZN40_INTERNAL_f5bbe70c_4_k_cu_ff62c2c3_289674cuda3std3__45__cpo6cbeginE
	.align		8
        /*0028*/ 	.dword	_ZN40_INTERNAL_f5bbe70c_4_k_cu_ff62c2c3_289674cuda3std3__45__cpo4cendE
	.align		8
        /*0030*/ 	.dword	_ZN40_INTERNAL_f5bbe70c_4_k_cu_ff62c2c3_289674cuda3std3__442_GLOBAL__N__f5bbe70c_4_k_cu_ff62c2c3_289676ignoreE
	.align		8
        /*0038*/ 	.dword	_ZN40_INTERNAL_f5bbe70c_4_k_cu_ff62c2c3_289674cuda3std3__419piecewise_constructE
	.align		8
        /*0040*/ 	.dword	_ZN40_INTERNAL_f5bbe70c_4_k_cu_ff62c2c3_289674cuda3std3__48in_placeE
	.align		8
        /*0048*/ 	.dword	_ZN40_INTERNAL_f5bbe70c_4_k_cu_ff62c2c3_289674cuda3std6ranges3__45__cpo4swapE
	.align		8
        /*0050*/ 	.dword	_ZN40_INTERNAL_f5bbe70c_4_k_cu_ff62c2c3_289674cuda3std6ranges3__45__cpo9iter_moveE
	.align		8
        /*0058*/ 	.dword	_ZN40_INTERNAL_f5bbe70c_4_k_cu_ff62c2c3_289674cute7productE
	.align		8
        /*0060*/ 	.dword	_ZN40_INTERNAL_f5bbe70c_4_k_cu_ff62c2c3_289674cute1_E
	.align		8
        /*0068*/ 	.dword	$str$22
	.align		8
        /*0070*/ 	.dword	$str$23


//--------------------- .text._ZN7cutlass13device_kernelINS_4gemm6kernel13GemmUniversalIN4cute5tupleIJiiiiEEENS1_10collective13CollectiveMmaINS1_34MainloopSm90TmaGmmaWarpSpecializedILi9ENS5_IJNS4_1CILi1EEENSA_ILi2EEESB_EEENS1_35KernelTmaWarpSpecializedCooperativeEEENS5_IJNSA_ILi128EEENSA_ILi256EEENSA_ILi32EEEEEENS_10bfloat16_tENS5_IJlSB_lEEESK_SL_NS4_8TiledMMAINS4_8MMA_AtomIJNS4_4SM904GMMA28MMA_64x256x16_F32BF16BF16_SSILNSP_5MajorE0ELSR_0ELNSP_7ScaleInE1ELSS_1EEEEEENS4_6LayoutINS5_IJSC_SB_SB_EEENS5_IJSB_NSA_ILi0EEESX_EEEEENS5_IJNS4_10UnderscoreES10_S10_EEEEENS4_23SM90_TMA_LOAD_MULTICASTENS4_14ComposedLayoutINS4_7SwizzleILi2ELi4ELi3EEENS4_18smem_ptr_flag_bitsILi16EEENSV_INS5_IJNSA_ILi8EEESI_EEENS5_IJSI_SB_EEEEEEEvNS4_8identityENS4_13SM90_TMA_LOADES1D_vS1E_EENS_8epilogue10collective6detail29Sm90TmaWarpSpecializedAdapterINS1I_15DefaultEpilogueISK_SL_SL_NS1H_6thread17LinearCombinationISK_Li1EffLNS1M_9ScaleType4KindE0ELNS_15FloatRoundStyleE2ESK_EENS1_15EpilogueDefaultEEEEEvvEEEEvNT_6ParamsE --------------------------
	.section	.text._ZN7cutlass13device_kernelINS_4gemm6kernel13GemmUniversalIN4cute5tupleIJiiiiEEENS1_10collective13CollectiveMmaINS1_34MainloopSm90TmaGmmaWarpSpecializedILi9ENS5_IJNS4_1CILi1EEENSA_ILi2EEESB_EEENS1_35KernelTmaWarpSpecializedCooperativeEEENS5_IJNSA_ILi128EEENSA_ILi256EEENSA_ILi32EEEEEENS_10bfloat16_tENS5_IJlSB_lEEESK_SL_NS4_8TiledMMAINS4_8MMA_AtomIJNS4_4SM904GMMA28MMA_64x256x16_F32BF16BF16_SSILNSP_5MajorE0ELSR_0ELNSP_7ScaleInE1ELSS_1EEEEEENS4_6LayoutINS5_IJSC_SB_SB_EEENS5_IJSB_NSA_ILi0EEESX_EEEEENS5_IJNS4_10UnderscoreES10_S10_EEEEENS4_23SM90_TMA_LOAD_MULTICASTENS4_14ComposedLayoutINS4_7SwizzleILi2ELi4ELi3EEENS4_18smem_ptr_flag_bitsILi16EEENSV_INS5_IJNSA_ILi8EEESI_EEENS5_IJSI_SB_EEEEEEEvNS4_8identityENS4_13SM90_TMA_LOADES1D_vS1E_EENS_8epilogue10collective6detail29Sm90TmaWarpSpecializedAdapterINS1I_15DefaultEpilogueISK_SL_SL_NS1H_6thread17LinearCombinationISK_Li1EffLNS1M_9ScaleType4KindE0ELNS_15FloatRoundStyleE2ESK_EENS1_15EpilogueDefaultEEEEEvvEEEEvNT_6ParamsE,"ax",@progbits
	.align	128
.text._ZN7cutlass13device_kernelINS_4gemm6kernel13GemmUniversalIN4cute5tupleIJiiiiEEENS1_10collective13CollectiveMmaINS1_34MainloopSm90TmaGmmaWarpSpecializedILi9ENS5_IJNS4_1CILi1EEENSA_ILi2EEESB_EEENS1_35KernelTmaWarpSpecializedCooperativeEEENS5_IJNSA_ILi128EEENSA_ILi256EEENSA_ILi32EEEEEENS_10bfloat16_tENS5_IJlSB_lEEESK_SL_NS4_8TiledMMAINS4_8MMA_AtomIJNS4_4SM904GMMA28MMA_64x256x16_F32BF16BF16_SSILNSP_5MajorE0ELSR_0ELNSP_7ScaleInE1ELSS_1EEEEEENS4_6LayoutINS5_IJSC_SB_SB_EEENS5_IJSB_NSA_ILi0EEESX_EEEEENS5_IJNS4_10UnderscoreES10_S10_EEEEENS4_23SM90_TMA_LOAD_MULTICASTENS4_14ComposedLayoutINS4_7SwizzleILi2ELi4ELi3EEENS4_18smem_ptr_flag_bitsILi16EEENSV_INS5_IJNSA_ILi8EEESI_EEENS5_IJSI_SB_EEEEEEEvNS4_8identityENS4_13SM90_TMA_LOADES1D_vS1E_EENS_8epilogue10collective6detail29Sm90TmaWarpSpecializedAdapterINS1I_15DefaultEpilogueISK_SL_SL_NS1H_6thread17LinearCombinationISK_Li1EffLNS1M_9ScaleType4KindE0ELNS_15FloatRoundStyleE2ESK_EENS1_15EpilogueDefaultEEEEEvvEEEEvNT_6ParamsE:
        .type           _ZN7cutlass13device_kernelINS_4gemm6kernel13GemmUniversalIN4cute5tupleIJiiiiEEENS1_10collective13CollectiveMmaINS1_34MainloopSm90TmaGmmaWarpSpecializedILi9ENS5_IJNS4_1CILi1EEENSA_ILi2EEESB_EEENS1_35KernelTmaWarpSpecializedCooperativeEEENS5_IJNSA_ILi128EEENSA_ILi256EEENSA_ILi32EEEEEENS_10bfloat16_tENS5_IJlSB_lEEESK_SL_NS4_8TiledMMAINS4_8MMA_AtomIJNS4_4SM904GMMA28MMA_64x256x16_F32BF16BF16_SSILNSP_5MajorE0ELSR_0ELNSP_7ScaleInE1ELSS_1EEEEEENS4_6LayoutINS5_IJSC_SB_SB_EEENS5_IJSB_NSA_ILi0EEESX_EEEEENS5_IJNS4_10UnderscoreES10_S10_EEEEENS4_23SM90_TMA_LOAD_MULTICASTENS4_14ComposedLayoutINS4_7SwizzleILi2ELi4ELi3EEENS4_18smem_ptr_flag_bitsILi16EEENSV_INS5_IJNSA_ILi8EEESI_EEENS5_IJSI_SB_EEEEEEEvNS4_8identityENS4_13SM90_TMA_LOADES1D_vS1E_EENS_8epilogue10collective6detail29Sm90TmaWarpSpecializedAdapterINS1I_15DefaultEpilogueISK_SL_SL_NS1H_6thread17LinearCombinationISK_Li1EffLNS1M_9ScaleType4KindE0ELNS_15FloatRoundStyleE2ESK_EENS1_15EpilogueDefaultEEEEEvvEEEEvNT_6ParamsE,@function
        .size           _ZN7cutlass13device_kernelINS_4gemm6kernel13GemmUniversalIN4cute5tupleIJiiiiEEENS1_10collective13CollectiveMmaINS1_34MainloopSm90TmaGmmaWarpSpecializedILi9ENS5_IJNS4_1CILi1EEENSA_ILi2EEESB_EEENS1_35KernelTmaWarpSpecializedCooperativeEEENS5_IJNSA_ILi128EEENSA_ILi256EEENSA_ILi32EEEEEENS_10bfloat16_tENS5_IJlSB_lEEESK_SL_NS4_8TiledMMAINS4_8MMA_AtomIJNS4_4SM904GMMA28MMA_64x256x16_F32BF16BF16_SSILNSP_5MajorE0ELSR_0ELNSP_7ScaleInE1ELSS_1EEEEEENS4_6LayoutINS5_IJSC_SB_SB_EEENS5_IJSB_NSA_ILi0EEESX_EEEEENS5_IJNS4_10UnderscoreES10_S10_EEEEENS4_23SM90_TMA_LOAD_MULTICASTENS4_14ComposedLayoutINS4_7SwizzleILi2ELi4ELi3EEENS4_18smem_ptr_flag_bitsILi16EEENSV_INS5_IJNSA_ILi8EEESI_EEENS5_IJSI_SB_EEEEEEEvNS4_8identityENS4_13SM90_TMA_LOADES1D_vS1E_EENS_8epilogue10collective6detail29Sm90TmaWarpSpecializedAdapterINS1I_15DefaultEpilogueISK_SL_SL_NS1H_6thread17LinearCombinationISK_Li1EffLNS1M_9ScaleType4KindE0ELNS_15FloatRoundStyleE2ESK_EENS1_15EpilogueDefaultEEEEEvvEEEEvNT_6ParamsE,(.L_x_338 - _ZN7cutlass13device_kernelINS_4gemm6kernel13GemmUniversalIN4cute5tupleIJiiiiEEENS1_10collective13CollectiveMmaINS1_34MainloopSm90TmaGmmaWarpSpecializedILi9ENS5_IJNS4_1CILi1EEENSA_ILi2EEESB_EEENS1_35KernelTmaWarpSpecializedCooperativeEEENS5_IJNSA_ILi128EEENSA_ILi256EEENSA_ILi32EEEEEENS_10bfloat16_tENS5_IJlSB_lEEESK_SL_NS4_8TiledMMAINS4_8MMA_AtomIJNS4_4SM904GMMA28MMA_64x256x16_F32BF16BF16_SSILNSP_5MajorE0ELSR_0ELNSP_7ScaleInE1ELSS_1EEEEEENS4_6LayoutINS5_IJSC_SB_SB_EEENS5_IJSB_NSA_ILi0EEESX_EEEEENS5_IJNS4_10UnderscoreES10_S10_EEEEENS4_23SM90_TMA_LOAD_MULTICASTENS4_14ComposedLayoutINS4_7SwizzleILi2ELi4ELi3EEENS4_18smem_ptr_flag_bitsILi16EEENSV_INS5_IJNSA_ILi8EEESI_EEENS5_IJSI_SB_EEEEEEEvNS4_8identityENS4_13SM90_TMA_LOADES1D_vS1E_EENS_8epilogue10collective6detail29Sm90TmaWarpSpecializedAdapterINS1I_15DefaultEpilogueISK_SL_SL_NS1H_6thread17LinearCombinationISK_Li1EffLNS1M_9ScaleType4KindE0ELNS_15FloatRoundStyleE2ESK_EENS1_15EpilogueDefaultEEEEEvvEEEEvNT_6ParamsE)
        .other          _ZN7cutlass13device_kernelINS_4gemm6kernel13GemmUniversalIN4cute5tupleIJiiiiEEENS1_10collective13CollectiveMmaINS1_34MainloopSm90TmaGmmaWarpSpecializedILi9ENS5_IJNS4_1CILi1EEENSA_ILi2EEESB_EEENS1_35KernelTmaWarpSpecializedCooperativeEEENS5_IJNSA_ILi128EEENSA_ILi256EEENSA_ILi32EEEEEENS_10bfloat16_tENS5_IJlSB_lEEESK_SL_NS4_8TiledMMAINS4_8MMA_AtomIJNS4_4SM904GMMA28MMA_64x256x16_F32BF16BF16_SSILNSP_5MajorE0ELSR_0ELNSP_7ScaleInE1ELSS_1EEEEEENS4_6LayoutINS5_IJSC_SB_SB_EEENS5_IJSB_NSA_ILi0EEESX_EEEEENS5_IJNS4_10UnderscoreES10_S10_EEEEENS4_23SM90_TMA_LOAD_MULTICASTENS4_14ComposedLayoutINS4_7SwizzleILi2ELi4ELi3EEENS4_18smem_ptr_flag_bitsILi16EEENSV_INS5_IJNSA_ILi8EEESI_EEENS5_IJSI_SB_EEEEEEEvNS4_8identityENS4_13SM90_TMA_LOADES1D_vS1E_EENS_8epilogue10collective6detail29Sm90TmaWarpSpecializedAdapterINS1I_15DefaultEpilogueISK_SL_SL_NS1H_6thread17LinearCombinationISK_Li1EffLNS1M_9ScaleType4KindE0ELNS_15FloatRoundStyleE2ESK_EENS1_15EpilogueDefaultEEEEEvvEEEEvNT_6ParamsE,@"STO_CUDA_ENTRY STV_DEFAULT"
_ZN7cutlass13device_kernelINS_4gemm6kernel13GemmUniversalIN4cute5tupleIJiiiiEEENS1_10collective13CollectiveMmaINS1_34MainloopSm90TmaGmmaWarpSpecializedILi9ENS5_IJNS4_1CILi1EEENSA_ILi2EEESB_EEENS1_35KernelTmaWarpSpecializedCooperativeEEENS5_IJNSA_ILi128EEENSA_ILi256EEENSA_ILi32EEEEEENS_10bfloat16_tENS5_IJlSB_lEEESK_SL_NS4_8TiledMMAINS4_8MMA_AtomIJNS4_4SM904GMMA28MMA_64x256x16_F32BF16BF16_SSILNSP_5MajorE0ELSR_0ELNSP_7ScaleInE1ELSS_1EEEEEENS4_6LayoutINS5_IJSC_SB_SB_EEENS5_IJSB_NSA_ILi0EEESX_EEEEENS5_IJNS4_10UnderscoreES10_S10_EEEEENS4_23SM90_TMA_LOAD_MULTICASTENS4_14ComposedLayoutINS4_7SwizzleILi2ELi4ELi3EEENS4_18smem_ptr_flag_bitsILi16EEENSV_INS5_IJNSA_ILi8EEESI_EEENS5_IJSI_SB_EEEEEEEvNS4_8identityENS4_13SM90_TMA_LOADES1D_vS1E_EENS_8epilogue10collective6detail29Sm90TmaWarpSpecializedAdapterINS1I_15DefaultEpilogueISK_SL_SL_NS1H_6thread17LinearCombinationISK_Li1EffLNS1M_9ScaleType4KindE0ELNS_15FloatRoundStyleE2ESK_EENS1_15EpilogueDefaultEEEEEvvEEEEvNT_6ParamsE:
[----:B------:R-:W0:Y:S01]  /*0000*/  LDC R1, c[0x0][0x28] ;  /* 0x00000a00ff017b82 */ /* 0x000e220000000800 */
[----:B------:R-:W1:Y:S01]  /*0010*/  S2R R18, SR_TID.X ;  /* 0x0000000000127919 */ /* 0x000e620000002100 */
[----:B------:R-:W-:Y:S01]  /*0020*/  ELECT P0, URZ, PT ;  /* 0x00000000003f782f */ /* 0x000fe20003800000 */
[----:B------:R-:W-:Y:S01]  /*0030*/  BSSY B0, `(.L_x_0) ;  /* 0x000000f000007945 */ /* 0x000fe20003800000 */
[--C-:B-1----:R-:W-:Y:S02]  /*0040*/  SHF.R.U32.HI R0, RZ, 0x5, R18.reuse ;  /* 0x00000005ff007819 */ /* 0x102fe40000011612 */
[----:B------:R-:W-:-:S03]  /*0050*/  SHF.R.U32.HI R3, RZ, 0x7, R18 ;  /* 0x00000007ff037819 */ /* 0x000fc60000011612 */
[----:B------:R-:W1:Y:S04]  /*0060*/  SHFL.IDX PT, R2, R0, RZ, 0x1f ;  /* 0x00001fff00027589 */ /* 0x000e6800000e0000 */
[----:B------:R2:W3:Y:S01]  /*0070*/  SHFL.IDX PT, R5, R3, RZ, 0x1f ;  /* 0x00001fff03057589 */ /* 0x0004e200000e0000 */
[----:B-1----:R-:W-:-:S13]  /*0080*/  ISETP.NE.OR P0, PT, R2, RZ, !P0 ;  /* 0x000000ff0200720c */ /* 0x002fda0004705670 */
[----:B0-23--:R-:W-:Y:S05]  /*0090*/  @P0 BRA `(.L_x_1) ;  /* 0x0000000000200947 */ /* 0x00dfea0003800000 */
[----:B------:R-:W-:Y:S02]  /*00a0*/  ULDC.64 UR4, c[0x0][0x198] ;  /* 0x0000660000047ab9 */ /* 0x000fe40000000a00 */
[----:B------:R-:W-:Y:S02]  /*00b0*/  UIADD3 UR6, UP0, UR4, 0xf0, URZ ;  /* 0x000000f004067890 */ /* 0x000fe4000ff1e03f */
[----:B------:R-:W-:Y:S02]  /*00c0*/  UIADD3 UR4, UP1, UR4, 0x1f0, URZ ;  /* 0x000001f004047890 */ /* 0x000fe4000ff3e03f */
[----:B------:R-:W-:Y:S02]  /*00d0*/  UIADD3.X UR7, URZ, UR5, URZ, UP0, !UPT ;  /* 0x000000053f077290 */ /* 0x000fe400087fe43f */
[----:B------:R-:W-:-:S07]  /*00e0*/  UIADD3.X UR5, URZ, UR5, URZ, UP1, !UPT ;  /* 0x000000053f057290 */ /* 0x000fce0008ffe43f */
[----:B------:R0:W-:Y:S02]  /*00f0*/  UTMACCTL.PF [UR6] ;  /* 0x00000000060079b9 */ /* 0x0001e40008040000 */
[----:B------:R0:W-:Y:S02]  /*0100*/  UTMACCTL.PF [UR4] ;  /* 0x00000000040079b9 */ /* 0x0001e40008040000 */
[----:B0-----:R-:W-:Y:S01]  /*0110*/  NOP ;  /* 0x0000000000007918 */ /* 0x001fe20000000000 */
.L_x_1:
[----:B------:R-:W-:Y:S05]  /*0120*/  BSYNC B0 ;  /* 0x0000000000007941 */ /* 0x000fea0003800000 */
.L_x_0:
[----:B------:R-:W0:Y:S02]  /*0130*/  SHFL.IDX PT, R3, R0, RZ, 0x1f ;  /* 0x00001fff00037589 */ /* 0x000e2400000e0000 */
[----:B0-----:R-:W-:-:S13]  /*0140*/  ISETP.NE.AND P0, PT, R3, RZ, PT ;  /* 0x000000ff0300720c */ /* 0x001fda0003f05270 */
[----:B------:R-:W-:Y:S05]  /*0150*/  @P0 BRA `(.L_x_2) ;  /* 0x00000000008c0947 */ /* 0x000fea0003800000 */
[----:B------:R-:W-:Y:S01]  /*0160*/  ELECT P0, URZ, PT ;  /* 0x00000000003f782f */ /* 0x000fe20003800000 */
[----:B------:R-:W-:-:S12]  /*0170*/  BSSY B0, `(.L_x_2) ;  /* 0x0000021000007945 */ /* 0x000fd80003800000 */
[----:B------:R-:W-:Y:S05]  /*0180*/  @!P0 BRA `(.L_x_3) ;  /* 0x00000000007c8947 */ /* 0x000fea0003800000 */
[----:B------:R-:W0:Y:S01]  /*0190*/  S2UR UR8, SR_CgaCtaId ;  /* 0x00000000000879c3 */ /* 0x000e220000008800 */
[----:B------:R-:W-:Y:S01]  /*01a0*/  UMOV UR4, 0x400 ;  /* 0x0000040000047882 */ /* 0x000fe20000000000 */
[----:B------:R-:W-:Y:S01]  /*01b0*/  UMOV UR5, 0x1 ;  /* 0x0000000100057882 */ /* 0x000fe20000000000 */
[----:B------:R-:W-:Y:S02]  /*01c0*/  UMOV UR6, 0x4 ;  /* 0x0000000400067882 */ /* 0x000fe40000000000 */
[----:B------:R-:W-:-:S04]  /*01d0*/  UIADD3 UR6, -UR6, 0x100000, URZ ;  /* 0x0010000006067890 */ /* 0x000fc8000fffe13f */
[----:B------:R-:W-:Y:S02]  /*01e0*/  USHF.L.U32 UR7, UR6, 0xb, URZ ;  /* 0x0000000b06077899 */ /* 0x000fe4000800063f */
[----:B------:R-:W-:Y:S02]  /*01f0*/  USHF.L.U32 UR6, UR6, 0x1, URZ ;  /* 0x0000000106067899 */ /* 0x000fe4000800063f */
[----:B0-----:R-:W-:Y:S02]  /*0200*/  ULEA UR8, UR8, UR4, 0x18 ;  /* 0x0000000408087291 */ /* 0x001fe4000f8ec03f */
[----:B------:R-:W-:-:S04]  /*0210*/  UIADD3 UR4, -UR5, 0x100000, URZ ;  /* 0x0010000005047890 */ /* 0x000fc8000fffe13f */
[----:B------:R-:W-:Y:S02]  /*0220*/  USHF.L.U32 UR5, UR4, 0xb, URZ ;  /* 0x0000000b04057899 */ /* 0x000fe4000800063f */
[----:B------:R-:W-:Y:S01]  /*0230*/  USHF.L.U32 UR4, UR4, 0x1, URZ ;  /* 0x0000000104047899 */ /* 0x000fe2000800063f */
[----:B------:R-:W0:Y:S11]  /*0240*/  FENCE.VIEW.ASYNC.S ;  /* 0x00000000000073c6 */ /* 0x000e360000000000 */
[----:B0-----:R0:W1:Y:S01]  /*0250*/  SYNCS.EXCH.64 URZ, [UR8], UR4 ;  /* 0x00000004083f75b2 */ /* 0x0010620008000100 */
[----:B------:R0:W2:Y:S01]  /*0260*/  SYNCS.EXCH.64 URZ, [UR8+0x48], UR6 ;  /* 0x00004806083f75b2 */ /* 0x0000a20008000100 */
[----:B------:R0:W3:Y:S01]  /*0270*/  SYNCS.EXCH.64 URZ, [UR8+0x8], UR4 ;  /* 0x00000804083f75b2 */ /* 0x0000e20008000100 */
[----:B------:R0:W4:Y:S01]  /*0280*/  SYNCS.EXCH.64 URZ, [UR8+0x50], UR6 ;  /* 0x00005006083f75b2 */ /* 0x0001220008000100 */
[----:B------:R0:W0:Y:S01]  /*0290*/  SYNCS.EXCH.64 URZ, [UR8+0x10], UR4 ;  /* 0x00001004083f75b2 */ /* 0x0000220008000100 */
        /* <DEDUP_REMOVED lines=13> */
[----:B------:R-:W-:Y:S01]  /*0370*/  NOP ;  /* 0x0000000000007918 */ /* 0x000fe20000000000 */
.L_x_3:
[----:B0-----:R-:W-:Y:S05]  /*0380*/  BSYNC B0 ;  /* 0x0000000000007941 */ /* 0x001fea0003800000 */
.L_x_2:
[----:B------:R-:W0:Y:S01]  /*0390*/  SHFL.IDX PT, R0, R0, RZ, 0x1f ;  /* 0x00001fff00007589 */ /* 0x000e2200000e0000 */
[----:B------:R-:W-:Y:S01]  /*03a0*/  SHF.R.S32.HI R7, RZ, 0x1f, R18 ;  /* 0x0000001fff077819 */ /* 0x000fe20000011412 */
[----:B------:R-:W5:Y:S01]  /*03b0*/  S2UR UR8, SR_CTAID.X ;  /* 0x00000000000879c3 */ /* 0x000f620000002500 */
[----:B------:R-:W-:Y:S01]  /*03c0*/  ELECT P0, URZ, PT ;  /* 0x00000000003f782f */ /* 0x000fe20003800000 */
[----:B------:R-:W1:Y:S01]  /*03d0*/  S2R R4, SR_CTAID.Y ;  /* 0x0000000000047919 */ /* 0x000e620000002600 */
[----:B------:R-:W-:Y:S01]  /*03e0*/  LEA.HI R7, R7, R18, RZ, 0x7 ;  /* 0x0000001207077211 */ /* 0x000fe200078f38ff */
[----:B------:R-:W-:Y:S01]  /*03f0*/  ULDC UR4, c[0x0][0x154] ;  /* 0x0000550000047ab9 */ /* 0x000fe20000000800 */
[----:B------:R-:W-:Y:S01]  /*0400*/  SHF.R.S32.HI R8, RZ, 0x1f, R3 ;  /* 0x0000001fff087819 */ /* 0x000fe20000011403 */
[----:B------:R-:W-:Y:S01]  /*0410*/  NOP ;  /* 0x0000000000007918 */ /* 0x000fe20000000000 */
[----:B------:R-:W-:Y:S01]  /*0420*/  LOP3.LUT R7, R7, 0xffffff80, RZ, 0xc0, !PT ;  /* 0xffffff8007077812 */ /* 0x000fe200078ec0ff */
[----:B------:R-:W2:Y:S01]  /*0430*/  LDC R12, c[0x0][0x140] ;  /* 0x00005000ff0c7b82 */ /* 0x000ea20000000800 */
[----:B------:R-:W-:Y:S01]  /*0440*/  LEA.HI R8, R8, R3, RZ, 0x2 ;  /* 0x0000000308087211 */ /* 0x000fe200078f10ff */
[----:B------:R-:W-:-:S02]  /*0450*/  NOP ;  /* 0x0000000000007918 */ /* 0x000fc40000000000 */
[----:B------:R-:W-:Y:S01]  /*0460*/  IMAD.IADD R6, R18, 0x1, -R7 ;  /* 0x0000000112067824 */ /* 0x000fe200078e0a07 */
[----:B------:R-:W-:-:S03]  /*0470*/  LOP3.LUT R8, R8, 0x3ffffffc, RZ, 0xc0, !PT ;  /* 0x3ffffffc08087812 */ /* 0x000fc600078ec0ff */
[----:B------:R-:W3:Y:S01]  /*0480*/  LDC R10, c[0x0][0x144] ;  /* 0x00005100ff0a7b82 */ /* 0x000ee20000000800 */
[----:B------:R-:W-:Y:S02]  /*0490*/  SHF.R.S32.HI R7, RZ, 0x1f, R6 ;  /* 0x0000001fff077819 */ /* 0x000fe40000011406 */
[----:B------:R-:W-:Y:S02]  /*04a0*/  LOP3.LUT P2, RZ, R6, 0x7, RZ, 0xc0, !PT ;  /* 0x0000000706ff7812 */ /* 0x000fe4000784c0ff */
[----:B------:R-:W-:Y:S01]  /*04b0*/  LEA.HI R7, R7, R6, RZ, 0x3 ;  /* 0x0000000607077211 */ /* 0x000fe200078f18ff */
[----:B------:R-:W-:Y:S01]  /*04c0*/  VIADD R6, R5, 0xffffffff ;  /* 0xffffffff05067836 */ /* 0x000fe20000000000 */
[----:B0-----:R-:W-:Y:S02]  /*04d0*/  ISETP.NE.OR P0, PT, R0, RZ, !P0 ;  /* 0x000000ff0000720c */ /* 0x001fe40004705670 */
[--C-:B------:R-:W-:Y:S02]  /*04e0*/  SHF.R.S32.HI R0, RZ, 0x3, R7.reuse ;  /* 0x00000003ff007819 */ /* 0x100fe40000011407 */
[----:B------:R-:W-:-:S02]  /*04f0*/  SHF.R.S32.HI R7, RZ, 0x1f, R7 ;  /* 0x0000001fff077819 */ /* 0x000fc40000011407 */
[----:B------:R-:W-:Y:S02]  /*0500*/  ISETP.GE.U32.AND P5, PT, R6, 0x2, PT ;  /* 0x000000020600780c */ /* 0x000fe40003fa6070 */
[----:B------:R-:W-:Y:S02]  /*0510*/  LEA.HI R7, R7, R0, RZ, 0x2 ;  /* 0x0000000007077211 */ /* 0x000fe400078f10ff */
[----:B--2---:R-:W-:Y:S02]  /*0520*/  ISETP.EQ.U32.AND P3, PT, R12, 0x1, PT ;  /* 0x000000010c00780c */ /* 0x004fe40003f62070 */
[----:B-1----:R-:W-:Y:S01]  /*0530*/  I2FP.F32.U32 R9, R4 ;  /* 0x0000000400097245 */ /* 0x002fe20000201000 */
[----:B------:R-:W-:Y:S01]  /*0540*/  VOTEU.ALL UP0, P0 ;  /* 0x00000000003f7886 */ /* 0x000fe20000000000 */
[----:B------:R-:W-:Y:S01]  /*0550*/  LOP3.LUT R7, R7, 0xfffffffc, RZ, 0xc0, !PT ;  /* 0xfffffffc07077812 */ /* 0x000fe200078ec0ff */
[----:B------:R-:W-:Y:S02]  /*0560*/  VOTEU.ALL UP1, P0 ;  /* 0x00000000003f7886 */ /* 0x000fe40000020000 */
[----:B------:R-:W-:Y:S01]  /*0570*/  FMUL R11, R9, UR4 ;  /* 0x00000004090b7c20 */ /* 0x000fe20008400000 */
[----:B------:R-:W-:Y:S01]  /*0580*/  IMAD.IADD R9, R3, 0x1, -R8 ;  /* 0x0000000103097824 */ /* 0x000fe200078e0a08 */
[----:B-----5:R-:W-:Y:S01]  /*0590*/  I2FP.F32.U32 R8, UR8 ;  /* 0x0000000800087c45 */ /* 0x020fe20008201000 */
[----:B------:R-:W-:Y:S01]  /*05a0*/  IMAD.IADD R0, R0, 0x1, -R7 ;  /* 0x0000000100007824 */ /* 0x000fe200078e0a07 */
[----:B------:R-:W0:Y:S01]  /*05b0*/  @!UP0 S2UR UR7, SR_CgaCtaId ;  /* 0x00000000000789c3 */ /* 0x000e220000008800 */
[----:B------:R-:W-:Y:S01]  /*05c0*/  ULDC UR4, c[0x0][0x150] ;  /* 0x0000540000047ab9 */ /* 0x000fe20000000800 */
[----:B------:R-:W1:Y:S01]  /*05d0*/  F2I.U32.TRUNC.NTZ R11, R11 ;  /* 0x0000000b000b7305 */ /* 0x000e62000020f000 */
[----:B------:R-:W-:Y:S01]  /*05e0*/  FMUL R8, R8, UR4 ;  /* 0x0000000408087c20 */ /* 0x000fe20008400000 */
[----:B------:R-:W-:Y:S01]  /*05f0*/  SHF.R.S32.HI R3, RZ, 0x1f, R2 ;  /* 0x0000001fff037819 */ /* 0x000fe20000011402 */
[----:B------:R-:W-:Y:S01]  /*0600*/  IMAD R9, R9, 0x4, R0 ;  /* 0x0000000409097824 */ /* 0x000fe200078e0200 */
[----:B------:R-:W-:Y:S01]  /*0610*/  UMOV UR4, 0x20 ;  /* 0x0000002000047882 */ /* 0x000fe20000000000 */
[----:B------:R-:W-:Y:S01]  /*0620*/  @!UP0 UMOV UR6, 0x400 ;  /* 0x0000040000068882 */ /* 0x000fe20000000000 */
[----:B------:R-:W2:Y:S01]  /*0630*/  LDC R7, c[0x0][0x148] ;  /* 0x00005200ff077b82 */ /* 0x000ea20000000800 */
[----:B------:R-:W-:Y:S01]  /*0640*/  LEA.HI R3, R3, R2, RZ, 0x2 ;  /* 0x0000000203037211 */ /* 0x000fe200078f10ff */
[----:B------:R-:W5:Y:S01]  /*0650*/  F2I.U32.TRUNC.NTZ R8, R8 ;  /* 0x0000000800087305 */ /* 0x000f62000020f000 */
[----:B------:R-:W-:Y:S01]  /*0660*/  IMAD.SHL.U32 R22, R9, 0x4, RZ ;  /* 0x0000000409167824 */ /* 0x000fe200078e00ff */
[----:B------:R-:W-:-:S04]  /*0670*/  @!UP0 UIADD3 UR4, -UR4, 0x100000, URZ ;  /* 0x0010000004048890 */ /* 0x000fc8000fffe13f */
[----:B------:R-:W-:Y:S02]  /*0680*/  @!UP0 USHF.L.U32 UR5, UR4, 0xb, URZ ;  /* 0x0000000b04058899 */ /* 0x000fe4000800063f */
[----:B------:R-:W-:Y:S01]  /*0690*/  @!UP0 USHF.L.U32 UR4, UR4, 0x1, URZ ;  /* 0x0000000104048899 */ /* 0x000fe2000800063f */
[----:B------:R-:W-:Y:S02]  /*06a0*/  LOP3.LUT R3, R3, 0xfffffffc, RZ, 0xc0, !PT ;  /* 0xfffffffc03037812 */ /* 0x000fe400078ec0ff */
[----:B------:R-:W-:Y:S01]  /*06b0*/  LOP3.LUT R22, R9, 0xc, R22, 0x78, !PT ;  /* 0x0000000c09167812 */ /* 0x000fe200078e7816 */
[----:B-1----:R-:W-:Y:S02]  /*06c0*/  IMAD.MOV R21, RZ, RZ, -R11 ;  /* 0x000000ffff157224 */ /* 0x002fe400078e0a0b */
[----:B------:R-:W-:Y:S01]  /*06d0*/  IMAD.IADD R0, R2, 0x1, -R3 ;  /* 0x0000000102007824 */ /* 0x000fe200078e0a03 */
[----:B0-----:R-:W-:Y:S01]  /*06e0*/  @!UP0 ULEA UR6, UR7, UR6, 0x18 ;  /* 0x0000000607068291 */ /* 0x001fe2000f8ec03f */
[----:B-----5:R-:W-:-:S03]  /*06f0*/  IMAD.MOV R3, RZ, RZ, -R8 ;  /* 0x000000ffff037224 */ /* 0x020fc600078e0a08 */
[----:B------:R-:W-:Y:S01]  /*0700*/  ISETP.NE.AND P1, PT, R0, 0x3, PT ;  /* 0x000000030000780c */ /* 0x000fe20003f25270 */
[----:B------:R-:W-:Y:S01]  /*0710*/  VOTEU.ALL UP0, P0 ;  /* 0x00000000003f7886 */ /* 0x000fe20000000000 */
[----:B------:R-:W-:Y:S01]  /*0720*/  ISETP.LT.U32.AND P0, PT, R22, 0x2, !P2 ;  /* 0x000000021600780c */ /* 0x000fe20005701070 */
[----:B---3--:R-:W-:Y:S01]  /*0730*/  IMAD R3, R10, R3, UR8 ;  /* 0x000000080a037e24 */ /* 0x008fe2000f8e0203 */
[----:B------:R-:W-:Y:S01]  /*0740*/  ISETP.EQ.OR P1, PT, R0, RZ, !P1 ;  /* 0x000000ff0000720c */ /* 0x000fe20004f22670 */
[----:B--2---:R-:W-:Y:S01]  /*0750*/  IMAD R9, R7, R21, R4 ;  /* 0x0000001507097224 */ /* 0x004fe200078e0204 */
[C---:B------:R-:W-:Y:S02]  /*0760*/  ISETP.NE.AND P2, PT, R5.reuse, RZ, PT ;  /* 0x000000ff0500720c */ /* 0x040fe40003f45270 */
[----:B------:R-:W-:Y:S01]  /*0770*/  ISETP.EQ.AND P1, PT, R5, RZ, P1 ;  /* 0x000000ff0500720c */ /* 0x000fe20000f22270 */
[----:B------:R-:W0:Y:S02]  /*0780*/  FENCE.VIEW.ASYNC.S ;  /* 0x00000000000073c6 */ /* 0x000e240000000000 */
[----:B0-----:R0:W1:Y:S01]  /*0790*/  @!UP0 SYNCS.EXCH.64 URZ, [UR6+0xa0], UR4 ;  /* 0x0000a004063f85b2 */ /* 0x0010620008000100 */
[----:B------:R-:W-:-:S02]  /*07a0*/  ISETP.NE.AND P4, PT, R9, R22, PT ;  /* 0x000000160900720c */ /* 0x000fc40003f85270 */
[----:B------:R-:W-:Y:S02]  /*07b0*/  SEL R19, RZ, 0x1, !P1 ;  /* 0x00000001ff137807 */ /* 0x000fe40004800000 */
[----:B------:R-:W-:Y:S02]  /*07c0*/  ISETP.EQ.OR P4, PT, R3, RZ, !P4 ;  /* 0x000000ff0300720c */ /* 0x000fe40006782670 */
[----:B------:R-:W-:Y:S02]  /*07d0*/  SEL R19, R19, 0x2, P5 ;  /* 0x0000000213137807 */ /* 0x000fe40002800000 */
[----:B------:R-:W-:-:S04]  /*07e0*/  PLOP3.LUT P0, PT, P0, P4, PT, 0x80, 0x0 ;  /* 0x000000000000781c */ /* 0x000fc80000709070 */
[----:B------:R-:W-:Y:S01]  /*07f0*/  P2R R156, PR, RZ, 0x1 ;  /* 0x00000001ff9c7803 */ /* 0x000fe20000000000 */
[----:B------:R0:W2:Y:S01]  /*0800*/  @!UP1 SYNCS.EXCH.64 URZ, [UR6+0xa8], UR4 ;  /* 0x0000a804063f95b2 */ /* 0x0000a20008000100 */
[----:B------:R-:W-:Y:S01]  /*0810*/  NOP ;  /* 0x0000000000007918 */ /* 0x000fe20000000000 */
[----:B------:R-:W-:Y:S06]  /*0820*/  @!P3 BRA `(.L_x_4) ;  /* 0x000000000008b947 */ /* 0x000fec0003800000 */
[----:B-12-4-:R-:W-:Y:S01]  /*0830*/  UCGABAR_ARV ;  /* 0x00000000000079c7 */ /* 0x016fe20008000000 */
[----:B------:R-:W-:Y:S05]  /*0840*/  BRA `(.L_x_5) ;  /* 0x0000000000047947 */ /* 0x000fea0003800000 */
.L_x_4:
[----:B-12-4-:R-:W-:Y:S01]  /*0850*/  NOP ;  /* 0x0000000000007918 */ /* 0x016fe20000000000 */
.L_x_5:
[----:B------:R-:W1:Y:S01]  /*0860*/  LDC R2, c[0x0][0x65c] ;  /* 0x00019700ff027b82 */ /* 0x000e620000000800 */
[----:B------:R-:W-:Y:S02]  /*0870*/  IMAD.U32 R8, RZ, RZ, UR8 ;  /* 0x00000008ff087e24 */ /* 0x000fe4000f8e00ff */
[----:B------:R-:W-:Y:S01]  /*0880*/  IMAD.MOV.U32 R9, RZ, RZ, RZ ;  /* 0x000000ffff097224 */ /* 0x000fe200078e00ff */
[----:B-1----:R-:W-:-:S04]  /*0890*/  ISETP.NE.AND P1, PT, R2, 0x1, PT ;  /* 0x000000010200780c */ /* 0x002fc80003f25270 */
[----:B------:R-:W-:-:S09]  /*08a0*/  P2R R5, PR, RZ, 0x2 ;  /* 0x00000002ff057803 */ /* 0x000fd20000000000 */
[----:B------:R-:W1:Y:S01]  /*08b0*/  @P1 LDC R17, c[0x0][0x10] ;  /* 0x00000400ff111b82 */ /* 0x000e620000000800 */
[----:B------:R-:W-:Y:S02]  /*08c0*/  @P1 IMAD.MOV.U32 R5, RZ, RZ, RZ ;  /* 0x000000ffff051224 */ /* 0x000fe400078e00ff */
[----:B------:R-:W-:-:S05]  /*08d0*/  @P1 IMAD.MOV.U32 R13, RZ, RZ, RZ ;  /* 0x000000ffff0d1224 */ /* 0x000fca00078e00ff */
[----:B------:R-:W2:Y:S01]  /*08e0*/  @!P1 LDC R11, c[0x0][0xc] ;  /* 0x00000300ff0b9b82 */ /* 0x000ea20000000800 */
[----:B-1----:R-:W-:-:S04]  /*08f0*/  @P1 IMAD.WIDE.U32 R16, R17, UR8, R4 ;  /* 0x0000000811101c25 */ /* 0x002fc8000f8e0004 */
[----:B------:R-:W-:Y:S02]  /*0900*/  @P1 IMAD.IADD R17, R17, 0x1, R13 ;  /* 0x0000000111111824 */ /* 0x000fe400078e020d */
[----:B--2---:R-:W-:-:S04]  /*0910*/  @!P1 IMAD.WIDE.U32 R8, R4, R11, R8 ;  /* 0x0000000b04089225 */ /* 0x004fc800078e0008 */
[----:B------:R-:W-:Y:S02]  /*0920*/  @!P1 IMAD.MOV.U32 R16, RZ, RZ, R8 ;  /* 0x000000ffff109224 */ /* 0x000fe400078e0008 */
[----:B------:R-:W-:Y:S01]  /*0930*/  @!P1 IMAD.MOV.U32 R17, RZ, RZ, R9 ;  /* 0x000000ffff119224 */ /* 0x000fe200078e0009 */
[----:B------:R-:W-:Y:S06]  /*0940*/  @!P3 BRA `(.L_x_6) ;  /* 0x00000000000cb947 */ /* 0x000fec0003800000 */
[----:B------:R-:W-:Y:S01]  /*0950*/  UCGABAR_WAIT ;  /* 0x0000000000007dc7 */ /* 0x000fe20008000000 */
[----:B------:R-:W-:Y:S01]  /*0960*/  CCTL.IVALL ;  /* 0x00000000ff00798f */ /* 0x000fe20002000000 */
[----:B------:R-:W-:Y:S05]  /*0970*/  BRA `(.L_x_7) ;  /* 0x0000000000047947 */ /* 0x000fea0003800000 */
.L_x_6:
[----:B------:R-:W-:Y:S06]  /*0980*/  BAR.SYNC.DEFER_BLOCKING 0x0 ;  /* 0x0000000000007b1d */ /* 0x000fec0000010000 */
.L_x_7:
[----:B------:R-:W-:Y:S05]  /*0990*/  @!P2 BRA `(.L_x_8) ;  /* 0x0000009400e0a947 */ /* 0x000fea0003800000 */
[----:B------:R-:W-:-:S13]  /*09a0*/  ISETP.GT.U32.AND P0, PT, R6, 0x1, PT ;  /* 0x000000010600780c */ /* 0x000fda0003f04070 */
[----:B0-----:R-:W-:Y:S05]  /*09b0*/  @P0 EXIT ;  /* 0x000000000000094d */ /* 0x001fea0003800000 */
[----:B------:R-:W-:Y:S01]  /*09c0*/  ULDC.64 UR4, c[0x0][0x650] ;  /* 0x0001940000047ab9 */ /* 0x000fe20000000a00 */
[----:B------:R-:W-:Y:S01]  /*09d0*/  PRMT R0, RZ, 0x7610, R0 ;  /* 0x00007610ff007816 */ /* 0x000fe20000000000 */
[----:B------:R-:W-:Y:S01]  /*09e0*/  IMAD.MOV.U32 R153, RZ, RZ, -0x1 ;  /* 0xffffffffff997424 */ /* 0x000fe200078e00ff */
[----:B------:R-:W-:Y:S01]  /*09f0*/  ISETP.GE.U32.AND P0, PT, R16, UR4, PT ;  /* 0x0000000410007c0c */ /* 0x000fe2000bf06070 */
[----:B------:R-:W-:Y:S02]  /*0a00*/  IMAD.MOV.U32 R152, RZ, RZ, -0x1 ;  /* 0xffffffffff987424 */ /* 0x000fe400078e00ff */
[----:B------:R-:W-:Y:S01]  /*0a10*/  IMAD.MOV.U32 R23, RZ, RZ, -0x1 ;  /* 0xffffffffff177424 */ /* 0x000fe200078e00ff */
[----:B------:R-:W-:-:S13]  /*0a20*/  ISETP.GE.U32.AND.EX P0, PT, R17, UR5, PT, P0 ;  /* 0x0000000511007c0c */ /* 0x000fda000bf06100 */
[----:B------:R-:W-:Y:S05]  /*0a30*/  @P0 BRA `(.L_x_9) ;  /* 0x00000004002c0947 */ /* 0x000fea0003800000 */
[----:B------:R-:W0:Y:S01]  /*0a40*/  LDC.64 R24, c[0x0][0x628] ;  /* 0x00018a00ff187b82 */ /* 0x000e220000000a00 */
[----:B------:R-:W-:Y:S02]  /*0a50*/  IMAD.MOV.U32 R8, RZ, RZ, R16 ;  /* 0x000000ffff087224 */ /* 0x000fe400078e0010 */
[----:B------:R-:W-:-:S05]  /*0a60*/  IMAD.MOV.U32 R9, RZ, RZ, R17 ;  /* 0x000000ffff097224 */ /* 0x000fca00078e0011 */
[----:B------:R-:W1:Y:S08]  /*0a70*/  LDC R0, c[0x0][0x630] ;  /* 0x00018c00ff007b82 */ /* 0x000e700000000800 */
[----:B------:R-:W2:Y:S01]  /*0a80*/  LDC.64 R26, c[0x0][0x620] ;  /* 0x00018800ff1a7b82 */ /* 0x000ea20000000a00 */
[----:B0-----:R-:W-:-:S04]  /*0a90*/  ISETP.NE.U32.AND P0, PT, R24, RZ, PT ;  /* 0x000000ff1800720c */ /* 0x001fc80003f05070 */
[----:B------:R-:W-:-:S13]  /*0aa0*/  ISETP.NE.AND.EX P0, PT, R25, RZ, PT, P0 ;  /* 0x000000ff1900720c */ /* 0x000fda0003f05300 */
[----:B-12---:R-:W-:Y:S05]  /*0ab0*/  @!P0 BRA `(.L_x_10) ;  /* 0x0000000000288947 */ /* 0x006fea0003800000 */
[----:B------:R-:W0:Y:S02]  /*0ac0*/  LDC R13, c[0x0][0x634] ;  /* 0x00018d00ff0d7b82 */ /* 0x000e240000000800 */
[----:B0-----:R-:W-:-:S05]  /*0ad0*/  IADD3 R13, P0, R16, R13, RZ ;  /* 0x0000000d100d7210 */ /* 0x001fca0007f1e0ff */
[----:B------:R-:W-:-:S04]  /*0ae0*/  IMAD.X R15, RZ, RZ, R17, P0 ;  /* 0x000000ffff0f7224 */ /* 0x000fc800000e0611 */
[----:B------:R-:W-:-:S04]  /*0af0*/  IMAD.WIDE.U32 R8, R15, R24, RZ ;  /* 0x000000180f087225 */ /* 0x000fc800078e00ff */
[----:B------:R-:W-:-:S04]  /*0b00*/  IMAD.WIDE.U32 R10, P0, R13, R25, R8 ;  /* 0x000000190d0a7225 */ /* 0x000fc80007800008 */
[----:B------:R-:W-:-:S04]  /*0b10*/  IMAD.WIDE.U32 R8, R13, R24, RZ ;  /* 0x000000180d087225 */ /* 0x000fc800078e00ff */
[----:B------:R-:W-:Y:S01]  /*0b20*/  IMAD.X R13, RZ, RZ, RZ, P0 ;  /* 0x000000ffff0d7224 */ /* 0x000fe200000e06ff */
[----:B------:R-:W-:Y:S01]  /*0b30*/  IADD3 RZ, P0, R9, R10, RZ ;  /* 0x0000000a09ff7210 */ /* 0x000fe20007f1e0ff */
[----:B------:R-:W-:-:S04]  /*0b40*/  IMAD.MOV.U32 R12, RZ, RZ, R11 ;  /* 0x000000ffff0c7224 */ /* 0x000fc800078e000b */
[----:B------:R-:W-:-:S08]  /*0b50*/  IMAD.WIDE.U32.X R8, R15, R25, R12, P0 ;  /* 0x000000190f087225 */ /* 0x000fd000000e040c */
.L_x_10:
[----:B------:R-:W0:Y:S01]  /*0b60*/  LDC.64 R24, c[0x0][0x640] ;  /* 0x00019000ff187b82 */ /* 0x000e220000000a00 */
[-CC-:B------:R-:W-:Y:S01]  /*0b70*/  SHF.R.U64 R28, R8, R0.reuse, R9.reuse ;  /* 0x00000000081c7219 */ /* 0x180fe20000001209 */
[----:B------:R-:W-:Y:S01]  /*0b80*/  IMAD R30, R7, R21, R4 ;  /* 0x00000015071e7224 */ /* 0x000fe200078e0204 */
[----:B------:R-:W-:Y:S01]  /*0b90*/  SHF.R.U32.HI R0, RZ, R0, R9 ;  /* 0x00000000ff007219 */ /* 0x000fe20000011609 */
[----:B------:R-:W-:Y:S01]  /*0ba0*/  IMAD.MOV.U32 R21, RZ, RZ, 0x1 ;  /* 0x00000001ff157424 */ /* 0x000fe200078e00ff */
[----:B------:R-:W-:-:S03]  /*0bb0*/  IADD3 R5, P0, RZ, -R28, RZ ;  /* 0x8000001cff057210 */ /* 0x000fc60007f1e0ff */
[----:B------:R-:W1:Y:S02]  /*0bc0*/  LDC R6, c[0x0][0x618] ;  /* 0x00018600ff067b82 */ /* 0x000e640000000800 */
[----:B------:R-:W-:-:S04]  /*0bd0*/  IMAD.X R9, RZ, RZ, ~R0, P0 ;  /* 0x000000ffff097224 */ /* 0x000fc800000e0e00 */
[-C--:B------:R-:W-:Y:S02]  /*0be0*/  IMAD R0, R9, R26.reuse, RZ ;  /* 0x0000001a09007224 */ /* 0x080fe400078e02ff */
[----:B------:R-:W2:Y:S01]  /*0bf0*/  LDC R11, c[0x0][0x608] ;  /* 0x00018200ff0b7b82 */ /* 0x000ea20000000800 */
[----:B------:R-:W-:-:S04]  /*0c00*/  IMAD.WIDE.U32 R8, R5, R26, R16 ;  /* 0x0000001a05087225 */ /* 0x000fc800078e0010 */
[----:B------:R-:W-:-:S03]  /*0c10*/  IMAD R5, R5, R27, R0 ;  /* 0x0000001b05057224 */ /* 0x000fc600078e0200 */
[----:B------:R-:W3:Y:S01]  /*0c20*/  LDC R12, c[0x0][0x658] ;  /* 0x00019600ff0c7b82 */ /* 0x000ee20000000800 */
[----:B0-----:R-:W-:Y:S01]  /*0c30*/  ISETP.NE.U32.AND P0, PT, R24, RZ, PT ;  /* 0x000000ff1800720c */ /* 0x001fe20003f05070 */
[----:B------:R-:W-:Y:S02]  /*0c40*/  IMAD.IADD R5, R9, 0x1, R5 ;  /* 0x0000000109057824 */ /* 0x000fe400078e0205 */
[----:B------:R-:W-:Y:S01]  /*0c50*/  IMAD.MOV.U32 R9, RZ, RZ, -0x1 ;  /* 0xffffffffff097424 */ /* 0x000fe200078e00ff */
[----:B------:R-:W-:-:S03]  /*0c60*/  ISETP.NE.AND.EX P0, PT, R25, RZ, PT, P0 ;  /* 0x000000ff1900720c */ /* 0x000fc60003f05300 */
[----:B------:R-:W0:Y:S01]  /*0c70*/  LDC R15, c[0x0][0x600] ;  /* 0x00018000ff0f7b82 */ /* 0x000e220000000800 */
[-CC-:B-1----:R-:W-:Y:S02]  /*0c80*/  SHF.R.U64 R13, R8, R6.reuse, R5.reuse ;  /* 0x00000006080d7219 */ /* 0x182fe40000001205 */
[----:B------:R-:W-:-:S05]  /*0c90*/  SHF.R.U32.HI R0, RZ, R6, R5 ;  /* 0x00000006ff007219 */ /* 0x000fca0000011605 */
[----:B------:R-:W1:Y:S01]  /*0ca0*/  LDC R14, c[0x0][0x648] ;  /* 0x00019200ff0e7b82 */ /* 0x000e620000000800 */
[-CC-:B--2---:R-:W-:Y:S02]  /*0cb0*/  SHF.R.U64 R27, R13, R11.reuse, R0.reuse ;  /* 0x0000000b0d1b7219 */ /* 0x184fe40000001200 */
[----:B------:R-:W-:-:S05]  /*0cc0*/  SHF.R.U32.HI R5, RZ, R11, R0 ;  /* 0x0000000bff057219 */ /* 0x000fca0000011600 */
[----:B------:R-:W2:Y:S01]  /*0cd0*/  LDC R20, c[0x0][0x638] ;  /* 0x00018e00ff147b82 */ /* 0x000ea20000000800 */
[-CC-:B---3--:R-:W-:Y:S02]  /*0ce0*/  SHF.R.U64 R26, R27, R12.reuse, R5.reuse ;  /* 0x0000000c1b1a7219 */ /* 0x188fe40000001205 */
[-C--:B------:R-:W-:Y:S02]  /*0cf0*/  SHF.L.U32 R0, R9, R12.reuse, RZ ;  /* 0x0000000c09007219 */ /* 0x080fe400000006ff */
[----:B------:R-:W-:Y:S01]  /*0d00*/  SHF.R.U32.HI R5, RZ, R12, R5 ;  /* 0x0000000cff057219 */ /* 0x000fe20000011605 */
[----:B------:R-:W-:Y:S01]  /*0d10*/  IMAD.MOV.U32 R4, RZ, RZ, R26 ;  /* 0x000000ffff047224 */ /* 0x000fe200078e001a */
[----:B------:R-:W-:Y:S01]  /*0d20*/  LOP3.LUT R10, RZ, R0, RZ, 0x33, !PT ;  /* 0x00000000ff0a7212 */ /* 0x000fe200078e33ff */
[----:B------:R-:W3:Y:S01]  /*0d30*/  LDC R23, c[0x0][0x610] ;  /* 0x00018400ff177b82 */ /* 0x000ee20000000800 */
[----:B------:R-:W-:Y:S05]  /*0d40*/  @!P0 BRA `(.L_x_11) ;  /* 0x0000000000288947 */ /* 0x000fea0003800000 */
[----:B------:R-:W4:Y:S02]  /*0d50*/  LDC R9, c[0x0][0x64c] ;  /* 0x00019300ff097b82 */ /* 0x000f240000000800 */
[----:B----4-:R-:W-:-:S05]  /*0d60*/  IADD3 R9, P0, R26, R9, RZ ;  /* 0x000000091a097210 */ /* 0x010fca0007f1e0ff */
        /* <DEDUP_REMOVED lines=8> */
.L_x_11:
[----:B-1----:R-:W-:Y:S01]  /*0df0*/  SHF.R.U64 R4, R4, R14, R5 ;  /* 0x0000000e04047219 */ /* 0x002fe20000001205 */
[----:B0-----:R-:W-:Y:S01]  /*0e00*/  VIADD R6, R15, 0xffffffff ;  /* 0xffffffff0f067836 */ /* 0x001fe20000000000 */
[----:B------:R-:W-:Y:S02]  /*0e10*/  SHF.L.U32 R0, R21, R12, RZ ;  /* 0x0000000c15007219 */ /* 0x000fe400000006ff */
[----:B------:R-:W-:Y:S01]  /*0e20*/  LOP3.LUT R5, R27, R10, RZ, 0xc0, !PT ;  /* 0x0000000a1b057212 */ /* 0x000fe200078ec0ff */
[----:B------:R-:W-:Y:S01]  /*0e30*/  IMAD.MOV R7, RZ, RZ, -R4 ;  /* 0x000000ffff077224 */ /* 0x000fe200078e0a04 */
[----:B------:R-:W-:Y:S02]  /*0e40*/  SEL R3, R3, R30, !P1 ;  /* 0x0000001e03037207 */ /* 0x000fe40004800000 */
[----:B------:R-:W-:Y:S01]  /*0e50*/  LOP3.LUT R6, R13, R6, RZ, 0xc0, !PT ;  /* 0x000000060d067212 */ /* 0x000fe200078ec0ff */
[----:B------:R-:W-:Y:S02]  /*0e60*/  IMAD R4, R0, R4, R5 ;  /* 0x0000000400047224 */ /* 0x000fe400078e0205 */
[----:B--2---:R-:W-:-:S02]  /*0e70*/  IMAD R0, R7, R20, R26 ;  /* 0x0000001407007224 */ /* 0x004fc400078e021a */
[----:B---3--:R-:W-:Y:S02]  /*0e80*/  IMAD R3, R4, R23, R3 ;  /* 0x0000001704037224 */ /* 0x008fe400078e0203 */
[----:B------:R-:W-:Y:S02]  /*0e90*/  IMAD.MOV.U32 R5, RZ, RZ, 0x1 ;  /* 0x00000001ff057424 */ /* 0x000fe400078e00ff */
[----:B------:R-:W-:Y:S02]  /*0ea0*/  IMAD R4, R0, R15, R6 ;  /* 0x0000000f00047224 */ /* 0x000fe400078e0206 */
[----:B------:R-:W-:Y:S01]  /*0eb0*/  IMAD.MOV.U32 R23, RZ, RZ, R28 ;  /* 0x000000ffff177224 */ /* 0x000fe200078e001c */
[----:B------:R-:W-:Y:S02]  /*0ec0*/  PRMT R0, R5, 0x7610, R0 ;  /* 0x0000761005007816 */ /* 0x000fe40000000000 */
[----:B------:R-:W-:Y:S02]  /*0ed0*/  SEL R152, R4, R3, !P1 ;  /* 0x0000000304987207 */ /* 0x000fe40004800000 */
[----:B------:R-:W-:-:S07]  /*0ee0*/  SEL R153, R3, R4, !P1 ;  /* 0x0000000403997207 */ /* 0x000fce0004800000 */
.L_x_9:
[----:B------:R-:W-:-:S08]  /*0ef0*/  NOP ;  /* 0x0000000000007918 */ /* 0x000fd00000000000 */
[----:B------:R-:W0:Y:S02]  /*0f00*/  USETMAXREG.TRY_ALLOC.CTAPOOL UP0, 0xe8 ;  /* 0x000000e8000079c8 */ /* 0x000e240008000600 */
[----:B0-----:R-:W-:-:S13]  /*0f10*/  PLOP3.LUT P0, PT, PT, PT, UP0, 0x80, 0x0 ;  /* 0x000000000000781c */ /* 0x001fda0003f0f008 */
[----:B------:R-:W-:Y:S05]  /*0f20*/  @!P0 BRA `(.L_x_9) ;  /* 0xfffffffc00f08947 */ /* 0x000fea000383ffff */
[----:B------:R-:W-:Y:S01]  /*0f30*/  ULDC.64 UR4, c[0x0][0x598] ;  /* 0x0001660000047ab9 */ /* 0x000fe20000000a00 */
[----:B------:R-:W-:Y:S01]  /*0f40*/  ULDC.64 UR36, c[0x0][0x208] ;  /* 0x0000820000247ab9 */ /* 0x000fe20000000a00 */
[----:B------:R-:W-:-:S04]  /*0f50*/  ISETP.NE.U32.AND P0, PT, RZ, UR4, PT ;  /* 0x00000004ff007c0c */ /* 0x000fc8000bf05070 */
[----:B------:R-:W-:-:S13]  /*0f60*/  ISETP.NE.AND.EX P0, PT, RZ, UR5, PT, P0 ;  /* 0x00000005ff007c0c */ /* 0x000fda000bf05300 */
[----:B------:R-:W-:Y:S05]  /*0f70*/  @!P0 BRA `(.L_x_12) ;  /* 0x00000000001c8947 */ /* 0x000fea0003800000 */
[----:B------:R-:W0:Y:S02]  /*0f80*/  LDC.64 R4, c[0x0][0x598] ;  /* 0x00016600ff047b82 */ /* 0x000e240000000a00 */
[----:B0-----:R-:W2:Y:S02]  /*0f90*/  LDG.E.64 R4, desc[UR36][R4.64] ;  /* 0x0000002404047981 */ /* 0x001ea4000c1e1b00 */
[----:B--2---:R-:W-:-:S04]  /*0fa0*/  ISETP.NE.U32.AND P0, PT, R4, RZ, PT ;  /* 0x000000ff0400720c */ /* 0x004fc80003f05070 */
[----:B------:R-:W-:-:S13]  /*0fb0*/  ISETP.NE.AND.EX P0, PT, R5, RZ, PT, P0 ;  /* 0x000000ff0500720c */ /* 0x000fda0003f05300 */
[----:B------:R-:W-:Y:S05]  /*0fc0*/  @!P0 BRA `(.L_x_12) ;  /* 0x0000000000088947 */ /* 0x000fea0003800000 */
[----:B------:R0:W5:Y:S01]  /*0fd0*/  LD.E R154, desc[UR36][R4.64] ;  /* 0x00000024049a7980 */ /* 0x000162000c101900 */
[----:B------:R-:W-:Y:S05]  /*0fe0*/  BRA `(.L_x_13) ;  /* 0x0000000000247947 */ /* 0x000fea0003800000 */
.L_x_12:
[----:B------:R-:W-:Y:S02]  /*0ff0*/  ULDC.64 UR4, c[0x0][0x588] ;  /* 0x0001620000047ab9 */ /* 0x000fe40000000a00 */
[----:B------:R-:W-:-:S04]  /*1000*/  ISETP.NE.U32.AND P0, PT, RZ, UR4, PT ;  /* 0x00000004ff007c0c */ /* 0x000fc8000bf05070 */
[----:B------:R-:W-:-:S13]  /*1010*/  ISETP.NE.AND.EX P0, PT, RZ, UR5, PT, P0 ;  /* 0x00000005ff007c0c */ /* 0x000fda000bf05300 */
[----:B------:R-:W-:Y:S05]  /*1020*/  @!P0 BRA `(.L_x_14) ;  /* 0x00000000000c8947 */ /* 0x000fea0003800000 */
[----:B------:R-:W0:Y:S02]  /*1030*/  LDC.64 R154, c[0x0][0x588] ;  /* 0x00016200ff9a7b82 */ /* 0x000e240000000a00 */
[----:B0-----:R1:W5:Y:S01]  /*1040*/  LDG.E R154, desc[UR36][R154.64] ;  /* 0x000000249a9a7981 */ /* 0x001362000c1e1900 */
[----:B------:R-:W-:Y:S05]  /*1050*/  BRA `(.L_x_13) ;  /* 0x0000000000087947 */ /* 0x000fea0003800000 */
.L_x_14:
[----:B------:R-:W-:Y:S02]  /*1060*/  ULDC UR4, c[0x0][0x580] ;  /* 0x0001600000047ab9 */ /* 0x000fe40000000800 */
[----:B------:R-:W-:-:S07]  /*1070*/  IMAD.U32 R154, RZ, RZ, UR4 ;  /* 0x00000004ff9a7e24 */ /* 0x000fce000f8e00ff */
.L_x_13:
[----:B------:R-:W-:Y:S02]  /*1080*/  ULDC.64 UR4, c[0x0][0x5a0] ;  /* 0x0001680000047ab9 */ /* 0x000fe40000000a00 */
[----:B------:R-:W-:-:S04]  /*1090*/  ISETP.NE.U32.AND P0, PT, RZ, UR4, PT ;  /* 0x00000004ff007c0c */ /* 0x000fc8000bf05070 */
[----:B------:R-:W-:-:S13]  /*10a0*/  ISETP.NE.AND.EX P0, PT, RZ, UR5, PT, P0 ;  /* 0x00000005ff007c0c */ /* 0x000fda000bf05300 */
[----:B------:R-:W-:Y:S05]  /*10b0*/  @!P0 BRA `(.L_x_15) ;  /* 0x00000000001c8947 */ /* 0x000fea0003800000 */
[----:B0-----:R-:W0:Y:S02]  /*10c0*/  LDC.64 R4, c[0x0][0x5a0] ;  /* 0x00016800ff047b82 */ /* 0x001e240000000a00 */
[----:B0-----:R-:W2:Y:S02]  /*10d0*/  LDG.E.64 R4, desc[UR36][R4.64] ;  /* 0x0000002404047981 */ /* 0x001ea4000c1e1b00 */
[----:B--2---:R-:W-:-:S04]  /*10e0*/  ISETP.NE.U32.AND P0, PT, R4, RZ, PT ;  /* 0x000000ff0400720c */ /* 0x004fc80003f05070 */
[----:B------:R-:W-:-:S13]  /*10f0*/  ISETP.NE.AND.EX P0, PT, R5, RZ, PT, P0 ;  /* 0x000000ff0500720c */ /* 0x000fda0003f05300 */
[----:B------:R-:W-:Y:S05]  /*1100*/  @!P0 BRA `(.L_x_15) ;  /* 0x0000000000088947 */ /* 0x000fea0003800000 */
[----:B-1----:R0:W5:Y:S01]  /*1110*/  LD.E R155, desc[UR36][R4.64] ;  /* 0x00000024049b7980 */ /* 0x002162000c101900 */
[----:B------:R-:W-:Y:S05]  /*1120*/  BRA `(.L_x_16) ;  /* 0x0000000000247947 */ /* 0x000fea0003800000 */
.L_x_15:
[----:B------:R-:W-:Y:S02]  /*1130*/  ULDC.64 UR4, c[0x0][0x590] ;  /* 0x0001640000047ab9 */ /* 0x000fe40000000a00 */
[----:B------:R-:W-:-:S04]  /*1140*/  ISETP.NE.U32.AND P0, PT, RZ, UR4, PT ;  /* 0x00000004ff007c0c */ /* 0x000fc8000bf05070 */
[----:B------:R-:W-:-:S13]  /*1150*/  ISETP.NE.AND.EX P0, PT, RZ, UR5, PT, P0 ;  /* 0x00000005ff007c0c */ /* 0x000fda000bf05300 */
[----:B------:R-:W-:Y:S05]  /*1160*/  @!P0 BRA `(.L_x_17) ;  /* 0x00000000000c8947 */ /* 0x000fea0003800000 */
[----:B0-----:R-:W1:Y:S02]  /*1170*/  LDC.64 R4, c[0x0][0x590] ;  /* 0x00016400ff047b82 */ /* 0x001e640000000a00 */
[----:B-1----:R1:W5:Y:S01]  /*1180*/  LDG.E R155, desc[UR36][R4.64] ;  /* 0x00000024049b7981 */ /* 0x002362000c1e1900 */
[----:B------:R-:W-:Y:S05]  /*1190*/  BRA `(.L_x_16) ;  /* 0x0000000000087947 */ /* 0x000fea0003800000 */
.L_x_17:
[----:B------:R-:W-:Y:S02]  /*11a0*/  ULDC UR4, c[0x0][0x584] ;  /* 0x0001610000047ab9 */ /* 0x000fe40000000800 */
[----:B-1----:R-:W-:-:S07]  /*11b0*/  IMAD.U32 R155, RZ, RZ, UR4 ;  /* 0x00000004ff9b7e24 */ /* 0x002fce000f8e00ff */
.L_x_16:
[----:B------:R-:W-:-:S13]  /*11c0*/  LOP3.LUT P0, RZ, R0, 0xff, RZ, 0xc0, !PT ;  /* 0x000000ff00ff7812 */ /* 0x000fda000780c0ff */
[----:B------:R-:W-:Y:S05]  /*11d0*/  @!P0 EXIT ;  /* 0x000000000000894d */ /* 0x000fea0003800000 */
[----:B------:R-:W-:Y:S01]  /*11e0*/  ULDC UR4, c[0x0][0x28c] ;  /* 0x0000a30000047ab9 */ /* 0x000fe20000000800 */
[----:B------:R-:W-:Y:S01]  /*11f0*/  LOP3.LUT R157, R19, 0x1, RZ, 0xfc, !PT ;  /* 0x00000001139d7812 */ /* 0x000fe200078efcff */
[----:B------:R-:W-:Y:S01]  /*1200*/  UIADD3 UR4, UR4, 0x1f, URZ ;  /* 0x0000001f04047890 */ /* 0x000fe2000fffe03f */
[----:B------:R-:W-:Y:S01]  /*1210*/  UMOV UR38, URZ ;  /* 0x0000003f00267c82 */ /* 0x000fe20008000000 */
[----:B------:R-:W-:Y:S02]  /*1220*/  UMOV UR39, URZ ;  /* 0x0000003f00277c82 */ /* 0x000fe40008000000 */
[----:B------:R-:W-:-:S04]  /*1230*/  USHF.R.S32.HI UR5, URZ, 0x1f, UR4 ;  /* 0x0000001f3f057899 */ /* 0x000fc80008011404 */
[----:B------:R-:W-:-:S04]  /*1240*/  ULEA.HI UR5, UR5, UR4, URZ, 0x5 ;  /* 0x0000000405057291 */ /* 0x000fc8000f8f283f */
[----:B------:R-:W-:-:S12]  /*1250*/  USHF.R.S32.HI UR40, URZ, 0x5, UR5 ;  /* 0x000000053f287899 */ /* 0x000fd80008011405 */
.L_x_293:
[----:B------:R-:W-:Y:S01]  /*1260*/  LOP3.LUT R0, R18, 0x80, RZ, 0xc0, !PT ;  /* 0x0000008012007812 */ /* 0x000fe200078ec0ff */
[----:B--2---:R-:W2:Y:S01]  /*1270*/  S2UR UR7, SR_CgaCtaId ;  /* 0x00000000000779c3 */ /* 0x004ea20000008800 */
[----:B------:R-:W-:Y:S02]  /*1280*/  UMOV UR6, 0x400 ;  /* 0x0000040000067882 */ /* 0x000fe40000000000 */
[----:B------:R-:W-:-:S06]  /*1290*/  SHF.R.U32.HI R0, RZ, 0x7, R0 ;  /* 0x00000007ff007819 */ /* 0x000fcc0000011600 */
[----:B---3--:R-:W3:Y:S01]  /*12a0*/  SHFL.IDX PT, R0, R0, RZ, 0x1f ;  /* 0x00001fff00007589 */ /* 0x008ee200000e0000 */
[----:B--2---:R-:W-:Y:S01]  /*12b0*/  ULEA UR6, UR7, UR6, 0x18 ;  /* 0x0000000607067291 */ /* 0x004fe2000f8ec03f */
[----:B---3--:R-:W-:-:S13]  /*12c0*/  R2UR UR4, R0 ;  /* 0x00000000000472ca */ /* 0x008fda00000e0000 */
[----:B------:R-:W-:-:S04]  /*12d0*/  ULEA.HI UR5, UR4, UR4, URZ, 0x1 ;  /* 0x0000000404057291 */ /* 0x000fc8000f8f083f */
[----:B------:R-:W-:-:S04]  /*12e0*/  ULOP3.LUT UR5, UR5, 0xffffe, URZ, 0xc0, !UPT ;  /* 0x000ffffe05057892 */ /* 0x000fc8000f8ec03f */
[----:B------:R-:W-:-:S03]  /*12f0*/  UIADD3 UR5, UR4, -UR5, URZ ;  /* 0x8000000504057290 */ /* 0x000fc6000fffe03f */
[----:B------:R-:W-:Y:S01]  /*1300*/  ULDC UR4, c[0x0][0x28c] ;  /* 0x0000a30000047ab9 */ /* 0x000fe20000000800 */
[----:B------:R-:W-:Y:S01]  /*1310*/  ULEA UR5, UR5, UR6, 0xc ;  /* 0x0000000605057291 */ /* 0x000fe2000f8e603f */
[----:B------:R-:W-:-:S03]  /*1320*/  ISETP.LT.AND P0, PT, RZ, UR4, PT ;  /* 0x00000004ff007c0c */ /* 0x000fc6000bf01270 */
[----:B------:R-:W-:-:S04]  /*1330*/  UIADD3 UR5, UR5, 0x180, URZ ;  /* 0x0000018005057890 */ /* 0x000fc8000fffe03f */
[----:B------:R-:W-:-:S04]  /*1340*/  USHF.R.U32.HI UR5, URZ, 0x4, UR5 ;  /* 0x000000043f057899 */ /* 0x000fc80008011605 */
[----:B------:R-:W-:Y:S02]  /*1350*/  ULOP3.LUT UR41, UR5, 0x3fff, URZ, 0xc0, !UPT ;  /* 0x00003fff05297892 */ /* 0x000fe4000f8ec03f */
[----:B-1----:R-:W-:Y:S10]  /*1360*/  @P0 BRA `(.L_x_18) ;  /* 0x0000000000400947 */ /* 0x002ff40003800000 */
[----:B------:R-:W-:Y:S01]  /*1370*/  MOV R0, 0x0 ;  /* 0x0000000000007802 */ /* 0x000fe20000000f00 */
[----:B------:R-:W-:Y:S01]  /*1380*/  ULDC.64 UR4, c[0x4][0x68] ;  /* 0x01001a0000047ab9 */ /* 0x000fe20000000a00 */
[----:B------:R-:W-:Y:S01]  /*1390*/  ULDC.64 UR6, c[0x4][0x8] ;  /* 0x0100020000067ab9 */ /* 0x000fe20000000a00 */
[----:B01----:R-:W-:Y:S01]  /*13a0*/  IMAD.U32 R4, RZ, RZ, UR4 ;  /* 0x00000004ff047e24 */ /* 0x003fe2000f8e00ff */
[----:B------:R0:W1:Y:S01]  /*13b0*/  LDC.64 R14, c[0x4][R0] ;  /* 0x01000000000e7b82 */ /* 0x0000620000000a00 */
[----:B------:R-:W-:Y:S01]  /*13c0*/  IMAD.U32 R5, RZ, RZ, UR5 ;  /* 0x00000005ff057e24 */ /* 0x000fe2000f8e00ff */
[----:B------:R-:W-:Y:S01]  /*13d0*/  ULDC.64 UR4, c[0x4][0x70] ;  /* 0x01001c0000047ab9 */ /* 0x000fe20000000a00 */
[----:B------:R-:W-:Y:S02]  /*13e0*/  IMAD.U32 R10, RZ, RZ, UR6 ;  /* 0x00000006ff0a7e24 */ /* 0x000fe4000f8e00ff */
[----:B------:R-:W-:Y:S02]  /*13f0*/  IMAD.U32 R6, RZ, RZ, UR4 ;  /* 0x00000004ff067e24 */ /* 0x000fe4000f8e00ff */
[----:B------:R-:W-:-:S02]  /*1400*/  IMAD.U32 R7, RZ, RZ, UR5 ;  /* 0x00000005ff077e24 */ /* 0x000fc4000f8e00ff */
[----:B------:R-:W-:Y:S02]  /*1410*/  IMAD.U32 R11, RZ, RZ, UR7 ;  /* 0x00000007ff0b7e24 */ /* 0x000fe4000f8e00ff */
[----:B------:R-:W-:Y:S02]  /*1420*/  IMAD.MOV.U32 R8, RZ, RZ, 0x1e1 ;  /* 0x000001e1ff087424 */ /* 0x000fe400078e00ff */
[----:B------:R-:W-:Y:S02]  /*1430*/  IMAD.MOV.U32 R12, RZ, RZ, 0x1 ;  /* 0x00000001ff0c7424 */ /* 0x000fe400078e00ff */
[----:B0-----:R-:W-:-:S07]  /*1440*/  IMAD.MOV.U32 R13, RZ, RZ, RZ ;  /* 0x000000ffff0d7224 */ /* 0x001fce00078e00ff */
[----:B------:R-:W-:-:S07]  /*1450*/  LEPC R20, `(.L_x_18) ;  /* 0x000000001014794e */ /* 0x000fce0000000000 */
[----:B-1---5:R-:W-:Y:S05]  /*1460*/  CALL.ABS.NOINC R14 ;  /* 0x000000000e007343 */ /* 0x022fea0003c00000 */
.L_x_18:
[----:B------:R-:W-:-:S13]  /*1470*/  ISETP.NE.AND P0, PT, R157, 0x3, PT ;  /* 0x000000039d00780c */ /* 0x000fda0003f05270 */
[----:B------:R-:W-:Y:S05]  /*1480*/  @!P0 BRA `(.L_x_19) ;  /* 0x0000000000048947 */ /* 0x000fea0003800000 */
[----:B------:R-:W-:Y:S01]  /*1490*/  BPT.TRAP 0x1 ;  /* 0x000000040000795c */ /* 0x000fe20000300000 */
.L_x_19:
[----:B------:R-:W2:Y:S01]  /*14a0*/  S2UR UR5, SR_CgaCtaId ;  /* 0x00000000000579c3 */ /* 0x000ea20000008800 */
[----:B------:R-:W-:Y:S01]  /*14b0*/  UMOV UR4, 0x400 ;  /* 0x0000040000047882 */ /* 0x000fe20000000000 */
[----:B------:R-:W-:Y:S02]  /*14c0*/  IMAD.U32 R0, RZ, RZ, UR38 ;  /* 0x00000026ff007e24 */ /* 0x000fe4000f8e00ff */
[----:B------:R-:W-:-:S03]  /*14d0*/  IMAD.U32 R3, RZ, RZ, UR39 ;  /* 0x00000027ff037e24 */ /* 0x000fc6000f8e00ff */
[----:B------:R-:W-:Y:S01]  /*14e0*/  SHF.L.U32 R0, R0, 0x1f, RZ ;  /* 0x0000001f00007819 */ /* 0x000fe200000006ff */
[----:B--2---:R-:W-:-:S06]  /*14f0*/  ULEA UR4, UR5, UR4, 0x18 ;  /* 0x0000000405047291 */ /* 0x004fcc000f8ec03f */
[----:B------:R-:W-:-:S04]  /*1500*/  IMAD.U32 R6, RZ, RZ, UR4 ;  /* 0x00000004ff067e24 */ /* 0x000fc8000f8e00ff */
[----:B------:R-:W-:-:S04]  /*1510*/  IMAD R3, R3, 0x8, R6 ;  /* 0x0000000803037824 */ /* 0x000fc800078e0206 */
[----:B------:R2:W3:Y:S01]  /*1520*/  SYNCS.PHASECHK.TRANS64.TRYWAIT P1, [R3+URZ], R0 ;  /* 0x00000000030075a7 */ /* 0x0004e2000802017f */
[----:B------:R-:W-:Y:S05]  /*1530*/  @!P0 BRA `(.L_x_20) ;  /* 0x0000000000048947 */ /* 0x000fea0003800000 */
[----:B------:R-:W-:Y:S01]  /*1540*/  BPT.TRAP 0x1 ;  /* 0x000000040000795c */ /* 0x000fe20000300000 */
.L_x_20:
[----:B---3--:R-:W-:Y:S05]  /*1550*/  @P1 BRA `(.L_x_21) ;  /* 0x0000000000081947 */ /* 0x008fea0003800000 */
[----:B------:R-:W3:Y:S02]  /*1560*/  SYNCS.PHASECHK.TRANS64.TRYWAIT P1, [R3+URZ], R0 ;  /* 0x00000000030075a7 */ /* 0x000ee4000802017f */
[----:B---3--:R-:W-:Y:S05]  /*1570*/  @!P1 BRA `(.L_x_22) ;  /* 0x000000a400049947 */ /* 0x008fea0003800000 */
.L_x_21:
[----:B------:R-:W-:-:S04]  /*1580*/  UISETP.LT.AND UP0, UPT, UR40, 0x1, UPT ;  /* 0x000000012800788c */ /* 0x000fc8000bf01270 */
[----:B------:R-:W-:-:S06]  /*1590*/  USEL UR4, UR40, 0x1, UP0 ;  /* 0x0000000128047887 */ /* 0x000fcc0008000000 */
[----:B--23--:R-:W-:Y:S01]  /*15a0*/  IMAD.U32 R0, RZ, RZ, UR4 ;  /* 0x00000004ff007e24 */ /* 0x00cfe2000f8e00ff */
[----:B------:R-:W-:Y:S05]  /*15b0*/  WARPSYNC.ALL ;  /* 0x0000000000007948 */ /* 0x000fea0003800000 */
[----:B------:R-:W-:-:S04]  /*15c0*/  IADD3 R0, -R0, UR40, RZ ;  /* 0x0000002800007c10 */ /* 0x000fc8000fffe1ff */
[----:B------:R-:W-:Y:S02]  /*15d0*/  ISETP.GE.AND P1, PT, R0, 0x1, PT ;  /* 0x000000010000780c */ /* 0x000fe40003f26270 */
[----:B------:R-:W-:Y:S01]  /*15e0*/  R2UR UR4, R6 ;  /* 0x00000000060472ca */ /* 0x000fe200000e0000 */
[----:B------:R-:W-:Y:S01]  /*15f0*/  ULOP3.LUT UR41, UR41, 0x10000, URZ, 0xfc, !UPT ;  /* 0x0001000029297892 */ /* 0x000fe2000f8efc3f */
[----:B------:R-:W-:Y:S01]  /*1600*/  WARPGROUP.ARRIVE ;  /* 0x00000000000079c5 */ /* 0x000fe20000000000 */
[----:B------:R-:W-:Y:S01]  /*1610*/  UMOV UR5, 0x80000020 ;  /* 0x8000002000057882 */ /* 0x000fe20000000000 */
[----:B------:R-:W-:-:S09]  /*1620*/  UMOV UR7, 0x80000020 ;  /* 0x8000002000077882 */ /* 0x000fd20000000000 */
[----:B------:R-:W-:-:S04]  /*1630*/  UIADD3 UR4, UR4, 0x12180, URZ ;  /* 0x0001218004047890 */ /* 0x000fc8000fffe03f */
[----:B------:R-:W-:-:S04]  /*1640*/  USHF.R.U32.HI UR4, URZ, 0x4, UR4 ;  /* 0x000000043f047899 */ /* 0x000fc80008011604 */
[----:B------:R-:W-:-:S04]  /*1650*/  ULOP3.LUT UR4, UR4, 0x3fff, URZ, 0xc0, !UPT ;  /* 0x00003fff04047892 */ /* 0x000fc8000f8ec03f */
[----:B------:R-:W-:Y:S02]  /*1660*/  ULOP3.LUT UR9, UR4, 0x10000, URZ, 0xfc, !UPT ;  /* 0x0001000004097892 */ /* 0x000fe4000f8efc3f */
[----:B------:R-:W-:Y:S02]  /*1670*/  ULEA UR4, UR39, UR41, 0x9 ;  /* 0x0000002927047291 */ /* 0x000fe4000f8e483f */
[----:B------:R-:W-:-:S09]  /*1680*/  ULEA UR6, UR39, UR9, 0xa ;  /* 0x0000000927067291 */ /* 0x000fd2000f8e503f */
[----:B------:R-:W-:Y:S01]  /*1690*/  HGMMA.64x256x16.F32.BF16 R24, gdesc[UR4], RZ, !UPT, gsb0 ;  /* 0x03e00000041879f0 */ /* 0x000fe2000c0018ff */
[----:B------:R-:W-:Y:S02]  /*16a0*/  UIADD3 UR4, UR4, 0x2, URZ ;  /* 0x0000000204047890 */ /* 0x000fe4000fffe03f */
[----:B------:R-:W-:Y:S01]  /*16b0*/  UIADD3 UR6, UR6, 0x2, URZ ;  /* 0x0000000206067890 */ /* 0x000fe2000fffe03f */
[----:B------:R-:W-:Y:S01]  /*16c0*/  UMOV UR5, 0x80000020 ;  /* 0x8000002000057882 */ /* 0x000fe20000000000 */
[----:B------:R-:W-:Y:S01]  /*16d0*/  UMOV UR7, 0x80000020 ;  /* 0x8000002000077882 */ /* 0x000fe20000000000 */
[----:B------:R-:W-:Y:S02]  /*16e0*/  WARPGROUP.DEPBAR.LE gsb0, 0x0 ;  /* 0x00008000000079c5 */ /* 0x000fe40000010000 */
[----:B------:R-:W-:-:S15]  /*16f0*/  WARPGROUP.ARRIVE ;  /* 0x00000000000079c5 */ /* 0x000fde0000000000 */
[----:B------:R-:W-:-:S05]  /*1700*/  NOP ;  /* 0x0000000000007918 */ /* 0x000fca0000000000 */
[----:B------:R-:W-:Y:S03]  /*1710*/  HGMMA.64x256x16.F32.BF16 R24, gdesc[UR4], R24, gsb0 ;  /* 0x03e00000041879f0 */ /* 0x000fe60008001818 */
[----:B------:R-:W-:Y:S02]  /*1720*/  WARPGROUP.DEPBAR.LE gsb0, 0x0 ;  /* 0x00008000000079c5 */ /* 0x000fe40000010000 */
[----:B------:R-:W-:Y:S05]  /*1730*/  @!P1 BRA `(.L_x_23) ;  /* 0x0000000000e89947 */ /* 0x000fea0003800000 */
[----:B------:R-:W-:Y:S02]  /*1740*/  UIADD3 UR4, UR39, 0x1, URZ ;  /* 0x0000000127047890 */ /* 0x000fe4000fffe03f */
[----:B------:R-:W-:Y:S02]  /*1750*/  IMAD.U32 R3, RZ, RZ, UR39 ;  /* 0x00000027ff037e24 */ /* 0x000fe4000f8e00ff */
[----:B------:R-:W-:-:S04]  /*1760*/  UISETP.NE.AND UP0, UPT, UR4, 0x9, UPT ;  /* 0x000000090400788c */ /* 0x000fc8000bf05270 */
[----:B------:R-:W-:Y:S02]  /*1770*/  USEL UR5, URZ, 0x1, UP0 ;  /* 0x000000013f057887 */ /* 0x000fe40008000000 */
[----:B------:R-:W-:Y:S02]  /*1780*/  USEL UR8, UR4, URZ, UP0 ;  /* 0x0000003f04087287 */ /* 0x000fe40008000000 */
[----:B------:R-:W-:-:S06]  /*1790*/  ULOP3.LUT UR5, UR38, UR5, URZ, 0x3c, !UPT ;  /* 0x0000000526057292 */ /* 0x000fcc000f8e3c3f */
[----:B------:R-:W-:-:S07]  /*17a0*/  IMAD.U32 R7, RZ, RZ, UR5 ;  /* 0x00000005ff077e24 */ /* 0x000fce000f8e00ff */
.L_x_30:
[----:B------:R-:W-:Y:S05]  /*17b0*/  @!P0 BRA `(.L_x_24) ;  /* 0x0000000000048947 */ /* 0x000fea0003800000 */
[----:B------:R-:W-:Y:S01]  /*17c0*/  BPT.TRAP 0x1 ;  /* 0x000000040000795c */ /* 0x000fe20000300000 */
.L_x_24:
[----:B------:R-:W2:Y:S01]  /*17d0*/  S2UR UR5, SR_CgaCtaId ;  /* 0x00000000000579c3 */ /* 0x000ea20000008800 */
[----:B------:R-:W-:Y:S01]  /*17e0*/  UMOV UR4, 0x400 ;  /* 0x0000040000047882 */ /* 0x000fe20000000000 */
[----:B01----:R-:W-:Y:S01]  /*17f0*/  IMAD.U32 R5, RZ, RZ, UR8 ;  /* 0x00000008ff057e24 */ /* 0x003fe2000f8e00ff */
[----:B------:R-:W-:Y:S01]  /*1800*/  SHF.L.U32 R4, R7, 0x1f, RZ ;  /* 0x0000001f07047819 */ /* 0x000fe200000006ff */
[----:B--2---:R-:W-:-:S06]  /*1810*/  ULEA UR4, UR5, UR4, 0x18 ;  /* 0x0000000405047291 */ /* 0x004fcc000f8ec03f */
[----:B------:R-:W-:-:S04]  /*1820*/  IMAD.U32 R6, RZ, RZ, UR4 ;  /* 0x00000004ff067e24 */ /* 0x000fc8000f8e00ff */
[----:B------:R-:W-:-:S04]  /*1830*/  IMAD R5, R5, 0x8, R6 ;  /* 0x0000000805057824 */ /* 0x000fc800078e0206 */
[----:B------:R0:W1:Y:S01]  /*1840*/  SYNCS.PHASECHK.TRANS64.TRYWAIT P1, [R5+URZ], R4 ;  /* 0x00000004050075a7 */ /* 0x000062000802017f */
[----:B------:R-:W-:Y:S05]  /*1850*/  @!P0 BRA `(.L_x_25) ;  /* 0x0000000000048947 */ /* 0x000fea0003800000 */
[----:B------:R-:W-:Y:S01]  /*1860*/  BPT.TRAP 0x1 ;  /* 0x000000040000795c */ /* 0x000fe20000300000 */
.L_x_25:
[----:B-1----:R-:W-:Y:S05]  /*1870*/  @P1 BRA `(.L_x_26) ;  /* 0x0000000000081947 */ /* 0x002fea0003800000 */
[----:B------:R-:W1:Y:S02]  /*1880*/  SYNCS.PHASECHK.TRANS64.TRYWAIT P1, [R5+URZ], R4 ;  /* 0x00000004050075a7 */ /* 0x000e64000802017f */
[----:B-1----:R-:W-:Y:S05]  /*1890*/  @!P1 BRA `(.L_x_27) ;  /* 0x000000a000509947 */ /* 0x002fea0003800000 */
.L_x_26:
[----:B------:R-:W-:Y:S01]  /*18a0*/  ULEA UR4, UR8, UR41, 0x9 ;  /* 0x0000002908047291 */ /* 0x000fe2000f8e483f */
[----:B------:R-:W-:Y:S01]  /*18b0*/  WARPGROUP.ARRIVE ;  /* 0x00000000000079c5 */ /* 0x000fe20000000000 */
[----:B------:R-:W-:Y:S01]  /*18c0*/  ULEA UR6, UR8, UR9, 0xa ;  /* 0x0000000908067291 */ /* 0x000fe2000f8e503f */
[----:B------:R-:W-:Y:S01]  /*18d0*/  UMOV UR5, 0x80000020 ;  /* 0x8000002000057882 */ /* 0x000fe20000000000 */
[----:B------:R-:W-:-:S07]  /*18e0*/  UMOV UR7, 0x80000020 ;  /* 0x8000002000077882 */ /* 0x000fce0000000000 */
[----:B------:R-:W-:Y:S01]  /*18f0*/  HGMMA.64x256x16.F32.BF16 R24, gdesc[UR4], R24, gsb0 ;  /* 0x03e00000041879f0 */ /* 0x000fe20008001818 */
        /* <DEDUP_REMOVED lines=10> */
[----:B------:R-:W-:Y:S01]  /*19a0*/  BPT.TRAP 0x1 ;  /* 0x000000040000795c */ /* 0x000fe20000300000 */
.L_x_28:
[----:B------:R-:W-:-:S13]  /*19b0*/  ISETP.NE.AND P1, PT, R156, RZ, PT ;  /* 0x000000ff9c00720c */ /* 0x000fda0003f25270 */
[----:B01----:R-:W-:-:S04]  /*19c0*/  @P1 IMAD R4, R3, 0x8, R6 ;  /* 0x0000000803041824 */ /* 0x003fc800078e0206 */
[----:B------:R-:W-:-:S05]  /*19d0*/  @P1 VIADD R5, R4, 0x48 ;  /* 0x0000004804051836 */ /* 0x000fca0000000000 */
[----:B------:R-:W-:-:S04]  /*19e0*/  @P1 PRMT R5, R22, 0x654, R5 ;  /* 0x0000065416051816 */ /* 0x000fc80000000005 */
[----:B------:R0:W-:Y:S01]  /*19f0*/  @P1 SYNCS.ARRIVE.TRANS64.RED.A1T0 RZ, [R5+URZ], RZ ;  /* 0x000000ff05ff19a7 */ /* 0x0001e2000810043f */
[----:B------:R-:W-:-:S13]  /*1a00*/  ISETP.GT.U32.AND P1, PT, R19, 0x1, PT ;  /* 0x000000011300780c */ /* 0x000fda0003f24070 */
[----:B0-----:R-:W-:Y:S05]  /*1a10*/  @P1 BRA `(.L_x_29) ;  /* 0x0000000000041947 */ /* 0x001fea0003800000 */
[----:B------:R-:W-:Y:S01]  /*1a20*/  BPT.TRAP 0x1 ;  /* 0x000000040000795c */ /* 0x000fe20000300000 */
.L_x_29:
[----:B------:R-:W-:Y:S01]  /*1a30*/  UIADD3 UR8, UR8, 0x1, URZ ;  /* 0x0000000108087890 */ /* 0x000fe2000fffe03f */
[C---:B------:R-:W-:Y:S01]  /*1a40*/  ISETP.GT.AND P2, PT, R0.reuse, 0x1, PT ;  /* 0x000000010000780c */ /* 0x040fe20003f44270 */
[----:B------:R-:W-:Y:S02]  /*1a50*/  VIADD R3, R3, 0x1 ;  /* 0x0000000103037836 */ /* 0x000fe40000000000 */
[----:B------:R-:W-:Y:S01]  /*1a60*/  UISETP.NE.AND UP0, UPT, UR8, 0x9, UPT ;  /* 0x000000090800788c */ /* 0x000fe2000bf05270 */
[----:B------:R-:W-:Y:S02]  /*1a70*/  VIADD R0, R0, 0xffffffff ;  /* 0xffffffff00007836 */ /* 0x000fe40000000000 */
[C---:B------:R-:W-:Y:S01]  /*1a80*/  ISETP.NE.AND P1, PT, R3.reuse, 0x9, PT ;  /* 0x000000090300780c */ /* 0x040fe20003f25270 */
[----:B------:R-:W-:Y:S02]  /*1a90*/  USEL UR4, URZ, 0x1, UP0 ;  /* 0x000000013f047887 */ /* 0x000fe40008000000 */
[----:B------:R-:W-:Y:S01]  /*1aa0*/  USEL UR8, UR8, URZ, UP0 ;  /* 0x0000003f08087287 */ /* 0x000fe20008000000 */
[----:B------:R-:W-:-:S03]  /*1ab0*/  SEL R3, R3, RZ, P1 ;  /* 0x000000ff03037207 */ /* 0x000fc60000800000 */
[----:B------:R-:W-:Y:S01]  /*1ac0*/  LOP3.LUT R7, R7, UR4, RZ, 0x3c, !PT ;  /* 0x0000000407077c12 */ /* 0x000fe2000f8e3cff */
[----:B------:R-:W-:Y:S07]  /*1ad0*/  @P2 BRA `(.L_x_30) ;  /* 0xfffffffc00342947 */ /* 0x000fee000383ffff */
.L_x_23:
[----:B------:R-:W2:Y:S02]  /*1ae0*/  LDC R0, c[0x0][0x28c] ;  /* 0x0000a300ff007b82 */ /* 0x000ea40000000800 */
[----:B--2---:R-:W-:-:S13]  /*1af0*/  ISETP.GE.AND P1, PT, R0, 0x1, PT ;  /* 0x000000010000780c */ /* 0x004fda0003f26270 */
[----:B------:R-:W-:Y:S05]  /*1b00*/  @!P1 BRA `(.L_x_31) ;  /* 0x0000000000509947 */ /* 0x000fea0003800000 */
[----:B------:R-:W-:Y:S05]  /*1b10*/  @!P0 BRA `(.L_x_32) ;  /* 0x0000000000048947 */ /* 0x000fea0003800000 */
[----:B------:R-:W-:Y:S01]  /*1b20*/  BPT.TRAP 0x1 ;  /* 0x000000040000795c */ /* 0x000fe20000300000 */
.L_x_32:
[----:B------:R-:W-:Y:S01]  /*1b30*/  ISETP.NE.AND P1, PT, R156, RZ, PT ;  /* 0x000000ff9c00720c */ /* 0x000fe20003f25270 */
[----:B------:R-:W-:Y:S01]  /*1b40*/  BSSY B0, `(.L_x_33) ;  /* 0x000000e000007945 */ /* 0x000fe20003800000 */
[----:B------:R-:W-:-:S11]  /*1b50*/  ISETP.GT.U32.AND P0, PT, R19, 0x1, PT ;  /* 0x000000011300780c */ /* 0x000fd60003f04070 */
[----:B------:R-:W-:Y:S05]  /*1b60*/  @!P1 BRA `(.L_x_34) ;  /* 0x00000000002c9947 */ /* 0x000fea0003800000 */
[----:B------:R-:W-:-:S04]  /*1b70*/  UISETP.LT.AND UP0, UPT, UR40, 0x1, UPT ;  /* 0x000000012800788c */ /* 0x000fc8000bf01270 */
[----:B------:R-:W-:-:S04]  /*1b80*/  USEL UR6, UR40, 0x1, UP0 ;  /* 0x0000000128067887 */ /* 0x000fc80008000000 */
[----:B------:R-:W-:-:S04]  /*1b90*/  UIADD3 UR6, UR39, UR40, -UR6 ;  /* 0x0000002827067290 */ /* 0x000fc8000fffe806 */
[----:B------:R-:W-:-:S04]  /*1ba0*/  UIMAD.WIDE.U32 UR4, UR6, 0x38e38e39, URZ ;  /* 0x38e38e39060478a5 */ /* 0x000fc8000f8e003f */
[----:B------:R-:W-:-:S04]  /*1bb0*/  USHF.R.U32.HI UR4, URZ, 0x1, UR5 ;  /* 0x000000013f047899 */ /* 0x000fc80008011605 */
[----:B------:R-:W-:-:S06]  /*1bc0*/  UIMAD UR6, UR4, -0x9, UR6 ;  /* 0xfffffff7040678a4 */ /* 0x000fcc000f8e0206 */
[----:B------:R-:W-:-:S04]  /*1bd0*/  IMAD.U32 R3, RZ, RZ, UR6 ;  /* 0x00000006ff037e24 */ /* 0x000fc8000f8e00ff */
[----:B------:R-:W-:-:S04]  /*1be0*/  IMAD R0, R3, 0x8, R6 ;  /* 0x0000000803007824 */ /* 0x000fc800078e0206 */
[----:B------:R-:W-:-:S05]  /*1bf0*/  VIADD R3, R0, 0x48 ;  /* 0x0000004800037836 */ /* 0x000fca0000000000 */
[----:B------:R-:W-:-:S04]  /*1c00*/  PRMT R3, R22, 0x654, R3 ;  /* 0x0000065416037816 */ /* 0x000fc80000000003 */
[----:B------:R2:W-:Y:S03]  /*1c10*/  SYNCS.ARRIVE.TRANS64.RED.A1T0 RZ, [R3+URZ], RZ ;  /* 0x000000ff03ff79a7 */ /* 0x0005e6000810043f */
.L_x_34:
[----:B------:R-:W-:Y:S05]  /*1c20*/  BSYNC B0 ;  /* 0x0000000000007941 */ /* 0x000fea0003800000 */
.L_x_33:
[----:B------:R-:W-:Y:S05]  /*1c30*/  @P0 BRA `(.L_x_31) ;  /* 0x0000000000040947 */ /* 0x000fea0003800000 */
[----:B------:R-:W-:Y:S01]  /*1c40*/  BPT.TRAP 0x1 ;  /* 0x000000040000795c */ /* 0x000fe20000300000 */
.L_x_31:
[----:B------:R-:W3:Y:S01]  /*1c50*/  LDC R7, c[0x0][0x288] ;  /* 0x0000a200ff077b82 */ /* 0x000ee20000000800 */
[--C-:B------:R-:W-:Y:S01]  /*1c60*/  SHF.R.U32.HI R0, RZ, 0x2, R18.reuse ;  /* 0x00000002ff007819 */ /* 0x100fe20000011612 */
[----:B------:R-:W-:Y:S01]  /*1c70*/  UIADD3 UR39, UR40, UR39, URZ ;  /* 0x0000002728277290 */ /* 0x000fe2000fffe03f */
[----:B01----:R-:W-:Y:S01]  /*1c80*/  LOP3.LUT R4, R18, 0x60, RZ, 0xc0, !PT ;  /* 0x0000006012047812 */ /* 0x003fe200078ec0ff */
[----:B------:R-:W-:Y:S01]  /*1c90*/  ULDC UR7, c[0x0][0x284] ;  /* 0x0000a10000077ab9 */ /* 0x000fe20000000800 */
[----:B------:R-:W-:Y:S01]  /*1ca0*/  SHF.R.U32.HI R5, RZ, 0x7, R18 ;  /* 0x00000007ff057819 */ /* 0x000fe20000011612 */
[----:B------:R-:W-:Y:S01]  /*1cb0*/  UISETP.GT.U32.AND UP0, UPT, UR39, 0x8, UPT ;  /* 0x000000082700788c */ /* 0x000fe2000bf04070 */
[----:B--2---:R-:W-:Y:S01]  /*1cc0*/  LOP3.LUT R3, R0, 0x7, RZ, 0xc0, !PT ;  /* 0x0000000700037812 */ /* 0x004fe200078ec0ff */
[----:B------:R-:W-:Y:S01]  /*1cd0*/  UISETP.GE.U32.AND UP1, UPT, UR40, 0x9, UPT ;  /* 0x000000092800788c */ /* 0x000fe2000bf26070 */
[----:B------:R-:W-:Y:S01]  /*1ce0*/  SHF.R.U32.HI R10, RZ, 0x1, R4 ;  /* 0x00000001ff0a7819 */ /* 0x000fe20000011604 */
[----:B------:R-:W-:Y:S01]  /*1cf0*/  IMAD.SHL.U32 R4, R18, 0x2, RZ ;  /* 0x0000000212047824 */ /* 0x000fe200078e00ff */
[----:B------:R-:W-:Y:S01]  /*1d00*/  LOP3.LUT R0, R5, 0x1, RZ, 0xc0, !PT ;  /* 0x0000000105007812 */ /* 0x000fe200078ec0ff */
[----:B------:R-:W-:Y:S01]  /*1d10*/  UISETP.LT.U32.AND UP0, UPT, UR40, 0x9, UP0 ;  /* 0x000000092800788c */ /* 0x000fe20008701070 */
[----:B------:R-:W-:Y:S01]  /*1d20*/  IADD3 R5, RZ, -R10, -R3 ;  /* 0x8000000aff057210 */ /* 0x000fe20007ffe803 */
[----:B------:R-:W-:Y:S01]  /*1d30*/  ULDC.64 UR8, c[0x0][0x5d0] ;  /* 0x0001740000087ab9 */ /* 0x000fe20000000a00 */
[----:B------:R-:W-:Y:S01]  /*1d40*/  LOP3.LUT R9, R4, 0x6, RZ, 0xc0, !PT ;  /* 0x0000000604097812 */ /* 0x000fe200078ec0ff */
[C---:B------:R-:W-:Y:S01]  /*1d50*/  IMAD.SHL.U32 R6, R0.reuse, 0x40, RZ ;  /* 0x0000004000067824 */ /* 0x040fe200078e00ff */
[----:B------:R-:W-:Y:S01]  /*1d60*/  SHF.R.S32.HI R21, RZ, 0x1f, R23 ;  /* 0x0000001fff157819 */ /* 0x000fe20000011417 */
[----:B------:R-:W-:Y:S01]  /*1d70*/  IMAD R11, R0, -0x40, R5 ;  /* 0xffffffc0000b7824 */ /* 0x000fe200078e0205 */
[----:B------:R-:W-:Y:S01]  /*1d80*/  LOP3.LUT R0, R18, 0x3, RZ, 0xc0, !PT ;  /* 0x0000000312007812 */ /* 0x000fe200078ec0ff */
[----:B------:R-:W-:Y:S01]  /*1d90*/  UIMAD.WIDE.U32 UR4, UR39, 0x38e38e39, URZ ;  /* 0x38e38e39270478a5 */ /* 0x000fe2000f8e003f */
[----:B------:R-:W-:Y:S01]  /*1da0*/  PRMT R8, R9, 0x6540, R152 ;  /* 0x0000654009087816 */ /* 0x000fe20000000098 */
[----:B------:R-:W-:Y:S01]  /*1db0*/  IMAD.SHL.U32 R152, R152, 0x100, RZ ;  /* 0x0000010098987824 */ /* 0x000fe200078e00ff */
[----:B------:R-:W-:Y:S01]  /*1dc0*/  USEL UR6, URZ, 0x1, !UP0 ;  /* 0x000000013f067887 */ /* 0x000fe2000c000000 */
[----:B---3--:R-:W-:Y:S01]  /*1dd0*/  IMAD R13, R0, -0x2, R7 ;  /* 0xfffffffe000d7824 */ /* 0x008fe200078e0207 */
[----:B------:R-:W-:Y:S01]  /*1de0*/  SHF.R.S32.HI R9, RZ, 0x1f, R8 ;  /* 0x0000001fff097819 */ /* 0x000fe20000011408 */
[----:B------:R-:W-:Y:S01]  /*1df0*/  IMAD.SHL.U32 R0, R153, 0x80, RZ ;  /* 0x0000008099007824 */ /* 0x000fe200078e00ff */
[----:B------:R-:W-:Y:S01]  /*1e00*/  ISETP.GE.AND P0, PT, R152, R7, PT ;  /* 0x000000079800720c */ /* 0x000fe20003f06270 */
[----:B------:R-:W-:Y:S01]  /*1e10*/  IMAD R4, R21, UR8, RZ ;  /* 0x0000000815047c24 */ /* 0x000fe2000f8e02ff */
[----:B------:R-:W-:Y:S01]  /*1e20*/  LOP3.LUT R3, R6, 0x40, R3, 0xe2, !PT ;  /* 0x0000004006037812 */ /* 0x000fe200078ee203 */
[----:B------:R-:W-:Y:S01]  /*1e30*/  USHF.R.U32.HI UR4, URZ, 0x1, UR5 ;  /* 0x000000013f047899 */ /* 0x000fe20008011605 */
[C---:B------:R-:W-:Y:S01]  /*1e40*/  ISETP.GE.OR P0, PT, R0.reuse, UR7, P0 ;  /* 0x0000000700007c0c */ /* 0x040fe20008706670 */
[----:B------:R-:W-:Y:S01]  /*1e50*/  ULOP3.LUT UR38, UR38, UR6, URZ, 0x3c, !UPT ;  /* 0x0000000626267292 */ /* 0x000fe2000f8e3c3f */
[----:B------:R-:W-:Y:S01]  /*1e60*/  IMAD.WIDE R6, R153, 0x80, RZ ;  /* 0x0000008099067825 */ /* 0x000fe200078e02ff */
[----:B------:R-:W-:Y:S01]  /*1e70*/  UIMAD UR39, UR4, -0x9, UR39 ;  /* 0xfffffff7042778a4 */ /* 0x000fe2000f8e0227 */
[----:B------:R-:W-:Y:S01]  /*1e80*/  IADD3 R0, -R0, UR7, R11 ;  /* 0x0000000700007c10 */ /* 0x000fe2000fffe10b */
[----:B------:R-:W-:Y:S01]  /*1e90*/  @UP1 ULOP3.LUT UR38, UR38, 0x1, UR4, 0x78, !UPT ;  /* 0x0000000126261892 */ /* 0x000fe2000f8e7804 */
[C---:B------:R-:W-:Y:S01]  /*1ea0*/  IMAD R15, R23.reuse, UR9, R4 ;  /* 0x00000009170f7c24 */ /* 0x040fe2000f8e0204 */
[----:B------:R-:W-:Y:S01]  /*1eb0*/  LOP3.LUT R169, R6, R3, R10, 0xfe, !PT ;  /* 0x0000000306a97212 */ /* 0x000fe200078efe0a */
[----:B------:R-:W-:-:S04]  /*1ec0*/  IMAD.WIDE.U32 R4, R23, UR8, R8 ;  /* 0x0000000817047c25 */ /* 0x000fc8000f8e0008 */
[----:B------:R-:W-:Y:S02]  /*1ed0*/  IMAD.IADD R5, R5, 0x1, R15 ;  /* 0x0000000105057824 */ /* 0x000fe400078e020f */
[----:B------:R-:W-:Y:S02]  /*1ee0*/  IMAD.IADD R3, R13, 0x1, -R152 ;  /* 0x000000010d037824 */ /* 0x000fe400078e0a98 */
[----:B------:R-:W-:Y:S01]  /*1ef0*/  IMAD.MOV.U32 R153, RZ, RZ, -0x1 ;  /* 0xffffffffff997424 */ /* 0x000fe200078e00ff */
[----:B------:R-:W-:Y:S06]  /*1f00*/  @P0 BRA `(.L_x_35) ;  /* 0x0000007800dc0947 */ /* 0x000fec0003800000 */
[----:B------:R-:W0:Y:S01]  /*1f10*/  LDC.64 R10, c[0x0][0x5c8] ;  /* 0x00017200ff0a7b82 */ /* 0x000e220000000a00 */
[----:B-----5:R-:W-:Y:S01]  /*1f20*/  FSETP.NEU.AND P1, PT, R155, RZ, PT ;  /* 0x000000ff9b00720b */ /* 0x020fe20003f2d000 */
[----:B------:R-:W-:Y:S01]  /*1f30*/  BSSY B0, `(.L_x_35) ;  /* 0x00007b4000007945 */ /* 0x000fe20003800000 */
[----:B------:R-:W-:-:S04]  /*1f40*/  ISETP.GT.AND P0, PT, R3, RZ, PT ;  /* 0x000000ff0300720c */ /* 0x000fc80003f04270 */
[----:B------:R-:W-:Y:S01]  /*1f50*/  ISETP.GT.AND P3, PT, R0, RZ, P0 ;  /* 0x000000ff0000720c */ /* 0x000fe20000764270 */
[-C--:B0-----:R-:W-:Y:S02]  /*1f60*/  IMAD R12, R7, R10.reuse, RZ ;  /* 0x0000000a070c7224 */ /* 0x081fe400078e02ff */
[----:B------:R-:W-:-:S04]  /*1f70*/  IMAD.WIDE.U32 R160, R169, R10, R4 ;  /* 0x0000000aa9a07225 */ /* 0x000fc800078e0004 */
[----:B------:R-:W-:-:S04]  /*1f80*/  IMAD R5, R169, R11, R12 ;  /* 0x0000000ba9057224 */ /* 0x000fc800078e020c */
[----:B------:R-:W-:Y:S01]  /*1f90*/  IMAD.IADD R171, R161, 0x1, R5 ;  /* 0x00000001a1ab7824 */ /* 0x000fe200078e0205 */
[----:B------:R-:W-:Y:S06]  /*1fa0*/  @!P1 BRA `(.L_x_36) ;  /* 0x0000005400989947 */ /* 0x000fec0003800000 */
[----:B------:R-:W0:Y:S01]  /*1fb0*/  LDC.64 R14, c[0x0][0x5b8] ;  /* 0x00016e00ff0e7b82 */ /* 0x000e220000000a00 */
[----:B------:R-:W-:-:S07]  /*1fc0*/  ULDC.64 UR4, c[0x0][0x5c0] ;  /* 0x0001700000047ab9 */ /* 0x000fce0000000a00 */
[----:B------:R-:W1:Y:S08]  /*1fd0*/  LDC.64 R166, c[0x0][0x5b0] ;  /* 0x00016c00ffa67b82 */ /* 0x000e700000000a00 */
[----:B------:R-:W2:Y:S01]  /*1fe0*/  LDC.64 R12, c[0x0][0x5a8] ;  /* 0x00016a00ff0c7b82 */ /* 0x000ea20000000a00 */
[-C--:B0-----:R-:W-:Y:S02]  /*1ff0*/  IMAD R4, R21, R14.reuse, RZ ;  /* 0x0000000e15047224 */ /* 0x081fe400078e02ff */
[----:B------:R-:W-:-:S04]  /*2000*/  IMAD.WIDE.U32 R162, R23, R14, R8 ;  /* 0x0000000e17a27225 */ /* 0x000fc800078e0008 */
[----:B------:R-:W-:Y:S02]  /*2010*/  IMAD R161, R23, R15, R4 ;  /* 0x0000000f17a17224 */ /* 0x000fe400078e0204 */
[-C--:B-1----:R-:W-:Y:S02]  /*2020*/  IMAD R6, R7, R166.reuse, RZ ;  /* 0x000000a607067224 */ /* 0x082fe400078e02ff */
[----:B------:R-:W-:Y:S02]  /*2030*/  IMAD.IADD R21, R163, 0x1, R161 ;  /* 0x00000001a3157824 */ /* 0x000fe400078e02a1 */
[----:B------:R-:W-:Y:S02]  /*2040*/  IMAD.MOV.U32 R20, RZ, RZ, R162 ;  /* 0x000000ffff147224 */ /* 0x000fe400078e00a2 */
[C---:B------:R-:W-:Y:S02]  /*2050*/  IMAD R165, R169.reuse, R167, R6 ;  /* 0x000000a7a9a57224 */ /* 0x040fe400078e0206 */
[----:B------:R-:W-:-:S04]  /*2060*/  IMAD.WIDE.U32 R4, R169, R166, R20 ;  /* 0x000000a6a9047225 */ /* 0x000fc800078e0014 */
[----:B------:R-:W-:Y:S01]  /*2070*/  IMAD.IADD R5, R5, 0x1, R165 ;  /* 0x0000000105057824 */ /* 0x000fe200078e02a5 */
[----:B--2---:R-:W-:-:S04]  /*2080*/  LEA R6, P1, R4, R12, 0x1 ;  /* 0x0000000c04067211 */ /* 0x004fc800078208ff */
[----:B------:R-:W-:-:S05]  /*2090*/  LEA.HI.X R7, R4, R13, R5, 0x1, P1 ;  /* 0x0000000d04077211 */ /* 0x000fca00008f0c05 */
[----:B------:R0:W2:Y:S01]  /*20a0*/  @P3 LDG.E.LTC128B.U16 R15, desc[UR36][R6.64] ;  /* 0x00000024060f3981 */ /* 0x0000a2000c1e1520 */
[----:B------:R-:W-:Y:S01]  /*20b0*/  IMAD.WIDE.U32 R158, R169, R166, R8 ;  /* 0x000000a6a99e7225 */ /* 0x000fe200078e0008 */
[----:B------:R-:W-:Y:S03]  /*20c0*/  BSSY B1, `(.L_x_37) ;  /* 0x0000013000017945 */ /* 0x000fe60003800000 */
[----:B------:R-:W-:Y:S02]  /*20d0*/  IMAD.IADD R159, R165, 0x1, R159 ;  /* 0x00000001a59f7824 */ /* 0x000fe400078e029f */
[----:B------:R-:W-:-:S04]  /*20e0*/  IMAD.WIDE.U32 R158, R23, R14, R158 ;  /* 0x0000000e179e7225 */ /* 0x000fc800078e009e */
[----:B0-----:R-:W-:Y:S01]  /*20f0*/  IMAD.IADD R7, R161, 0x1, R159 ;  /* 0x00000001a1077824 */ /* 0x001fe200078e029f */
[----:B------:R-:W-:Y:S02]  /*2100*/  LEA R6, P4, R158, R12, 0x1 ;  /* 0x0000000c9e067211 */ /* 0x000fe400078808ff */
[----:B------:R-:W-:Y:S02]  /*2110*/  SHF.L.U64.HI R159, R166, 0x3, R167 ;  /* 0x00000003a69f7819 */ /* 0x000fe400000102a7 */
[----:B------:R-:W-:Y:S01]  /*2120*/  LEA.HI.X R7, R158, R13, R7, 0x1, P4 ;  /* 0x0000000d9e077211 */ /* 0x000fe200020f0c07 */
[----:B------:R-:W-:Y:S02]  /*2130*/  IMAD.SHL.U32 R158, R166, 0x8, RZ ;  /* 0x00000008a69e7824 */ /* 0x000fe400078e00ff */
[----:B--2---:R-:W-:-:S04]  /*2140*/  IMAD.U32 R4, R15, 0x10000, RZ ;  /* 0x000100000f047824 */ /* 0x004fc800078e00ff */
[----:B------:R-:W-:Y:S01]  /*2150*/  FMUL R5, R4, R155 ;  /* 0x0000009b04057220 */ /* 0x000fe20000400000 */
[----:B------:R-:W-:-:S03]  /*2160*/  LEA R4, P1, R160, UR4, 0x1 ;  /* 0x00000004a0047c11 */ /* 0x000fc6000f8208ff */
[----:B------:R-:W-:Y:S01]  /*2170*/  FFMA R24, R24, R154, R5 ;  /* 0x0000009a18187223 */ /* 0x000fe20000000005 */
[----:B------:R-:W-:Y:S02]  /*2180*/  LEA.HI.X R5, R160, UR5, R171, 0x1, P1 ;  /* 0x00000005a0057c11 */ /* 0x000fe400088f0cab */
[----:B------:R-:W-:Y:S02]  /*2190*/  ISETP.GT.AND P1, PT, R3, 0x1, PT ;  /* 0x000000010300780c */ /* 0x000fe40003f24270 */
[----:B------:R-:W-:Y:S02]  /*21a0*/  F2FP.BF16.F32.PACK_AB R24, RZ, R24 ;  /* 0x00000018ff18723e */ /* 0x000fe400000010ff */
[----:B------:R-:W-:-:S03]  /*21b0*/  ISETP.GT.AND P2, PT, R0, RZ, P1 ;  /* 0x000000ff0000720c */ /* 0x000fc60000f44270 */
[----:B------:R0:W-:Y:S10]  /*21c0*/  @P3 STG.E.U16 desc[UR36][R4.64], R24 ;  /* 0x0000001804003986 */ /* 0x0001f4000c101524 */
[----:B------:R-:W-:Y:S05]  /*21d0*/  @!P2 BRA `(.L_x_38) ;  /* 0x000000000004a947 */ /* 0x000fea0003800000 */
[----:B------:R1:W5:Y:S02]  /*21e0*/  LDG.E.LTC128B.U16 R15, desc[UR36][R6.64+0x2] ;  /* 0x00000224060f7981 */ /* 0x000364000c1e1520 */
.L_x_38:
[----:B------:R-:W-:Y:S05]  /*21f0*/  BSYNC B1 ;  /* 0x0000000000017941 */ /* 0x000fea0003800000 */
.L_x_37:
[----:B-----5:R-:W-:Y:S01]  /*2200*/  IMAD.U32 R20, R15, 0x10000, RZ ;  /* 0x000100000f147824 */ /* 0x020fe200078e00ff */
[----:B------:R-:W-:Y:S01]  /*2210*/  ISETP.GT.AND P0, PT, R0, 0x8, P0 ;  /* 0x000000080000780c */ /* 0x000fe20000704270 */
[----:B------:R-:W-:Y:S01]  /*2220*/  IMAD.WIDE.U32 R158, R169, R166, R158 ;  /* 0x000000a6a99e7225 */ /* 0x000fe200078e009e */
[----:B------:R-:W-:-:S03]  /*2230*/  PRMT R152, R15, 0x7610, R152 ;  /* 0x000076100f987816 */ /* 0x000fc60000000098 */
[----:B------:R-:W-:Y:S01]  /*2240*/  FMUL R20, R20, R155 ;  /* 0x0000009b14147220 */ /* 0x000fe20000400000 */
[----:B------:R-:W-:Y:S01]  /*2250*/  IMAD.IADD R165, R165, 0x1, R159 ;  /* 0x00000001a5a57824 */ /* 0x000fe200078e029f */
[----:B------:R-:W-:Y:S02]  /*2260*/  IADD3 R162, P3, R162, R158, RZ ;  /* 0x0000009ea2a27210 */ /* 0x000fe40007f7e0ff */
[----:B------:R-:W-:-:S03]  /*2270*/  FFMA R25, R25, R154, R20 ;  /* 0x0000009a19197223 */ /* 0x000fc60000000014 */
[----:B------:R-:W-:Y:S02]  /*2280*/  IMAD.X R21, R165, 0x1, R21, P3 ;  /* 0x00000001a5157824 */ /* 0x000fe400018e0615 */
[----:B------:R-:W-:Y:S02]  /*2290*/  F2FP.BF16.F32.PACK_AB R25, RZ, R25 ;  /* 0x00000019ff19723e */ /* 0x000fe400000010ff */
[C---:B------:R-:W-:Y:S02]  /*22a0*/  LEA R20, P3, R162.reuse, R12, 0x1 ;  /* 0x0000000ca2147211 */ /* 0x040fe400078608ff */
[----:B------:R-:W-:Y:S02]  /*22b0*/  PRMT R159, R25, 0x7610, R159 ;  /* 0x00007610199f7816 */ /* 0x000fe4000000009f */
[----:B------:R-:W-:-:S03]  /*22c0*/  LEA.HI.X R21, R162, R13, R21, 0x1, P3 ;  /* 0x0000000da2157211 */ /* 0x000fc600018f0c15 */
[----:B------:R2:W-:Y:S04]  /*22d0*/  @P2 STG.E.U16 desc[UR36][R4.64+0x2], R159 ;  /* 0x0000029f04002986 */ /* 0x0005e8000c101524 */
[----:B------:R-:W0:Y:S01]  /*22e0*/  @P0 LDG.E.LTC128B.U16 R152, desc[UR36][R20.64] ;  /* 0x0000002414980981 */ /* 0x000e22000c1e1520 */
[----:B------:R-:W-:Y:S01]  /*22f0*/  IADD3 R8, P2, R8, R158, RZ ;  /* 0x0000009e08087210 */ /* 0x000fe20007f5e0ff */
[----:B------:R-:W-:Y:S01]  /*2300*/  BSSY B1, `(.L_x_39) ;  /* 0x0000011000017945 */ /* 0x000fe20003800000 */
[----:B------:R-:W-:Y:S02]  /*2310*/  SHF.L.U64.HI R11, R10, 0x4, R11 ;  /* 0x000000040a0b7819 */ /* 0x000fe4000001020b */
[----:B------:R-:W-:Y:S01]  /*2320*/  ISETP.GT.AND P1, PT, R0, 0x8, P1 ;  /* 0x000000080000780c */ /* 0x000fe20000f24270 */
[----:B------:R-:W-:Y:S01]  /*2330*/  IMAD.X R9, R9, 0x1, R165, P2 ;  /* 0x0000000109097824 */ /* 0x000fe200010e06a5 */
[----:B------:R-:W-:Y:S01]  /*2340*/  LEA R10, P2, R10, R4, 0x4 ;  /* 0x000000040a0a7211 */ /* 0x000fe200078420ff */
[----:B------:R-:W-:-:S04]  /*2350*/  IMAD.WIDE.U32 R14, R23, R14, R8 ;  /* 0x0000000e170e7225 */ /* 0x000fc800078e0008 */
[----:B------:R-:W-:Y:S01]  /*2360*/  IMAD.X R11, R11, 0x1, R5, P2 ;  /* 0x000000010b0b7824 */ /* 0x000fe200010e0605 */
[----:B------:R-:W-:Y:S01]  /*2370*/  LEA R8, P3, R14, R12, 0x1 ;  /* 0x0000000c0e087211 */ /* 0x000fe200078608ff */
[----:B------:R-:W-:-:S05]  /*2380*/  IMAD.IADD R9, R161, 0x1, R15 ;  /* 0x00000001a1097824 */ /* 0x000fca00078e020f */
[----:B------:R-:W-:Y:S01]  /*2390*/  LEA.HI.X R9, R14, R13, R9, 0x1, P3 ;  /* 0x0000000d0e097211 */ /* 0x000fe200018f0c09 */
[----:B0-----:R-:W-:-:S04]  /*23a0*/  IMAD.U32 R24, R152, 0x10000, RZ ;  /* 0x0001000098187824 */ /* 0x001fc800078e00ff */
[----:B------:R-:W-:-:S04]  /*23b0*/  FMUL R25, R24, R155 ;  /* 0x0000009b18197220 */ /* 0x000fc80000400000 */
[----:B------:R-:W-:-:S05]  /*23c0*/  FFMA R25, R26, R154, R25 ;  /* 0x0000009a1a197223 */ /* 0x000fca0000000019 */
[----:B------:R-:W-:-:S05]  /*23d0*/  F2FP.BF16.F32.PACK_AB R25, RZ, R25 ;  /* 0x00000019ff19723e */ /* 0x000fca00000010ff */
[----:B------:R2:W-:Y:S01]  /*23e0*/  @P0 STG.E.U16 desc[UR36][R10.64], R25 ;  /* 0x000000190a000986 */ /* 0x0005e2000c101524 */
[----:B------:R-:W-:Y:S05]  /*23f0*/  @!P1 BRA `(.L_x_40) ;  /* 0x0000000000049947 */ /* 0x000fea0003800000 */
[----:B------:R0:W5:Y:S02]  /*2400*/  LDG.E.LTC128B.U16 R152, desc[UR36][R8.64+0x2] ;  /* 0x0000022408987981 */ /* 0x000164000c1e1520 */
.L_x_40:
[----:B------:R-:W-:Y:S05]  /*2410*/  BSYNC B1 ;  /* 0x0000000000017941 */ /* 0x000fea0003800000 */
.L_x_39:
[----:B-----5:R-:W-:Y:S01]  /*2420*/  IMAD.U32 R12, R152, 0x10000, RZ ;  /* 0x00010000980c7824 */ /* 0x020fe200078e00ff */
[----:B------:R-:W-:Y:S01]  /*2430*/  ISETP.GT.AND P0, PT, R3, 0x8, PT ;  /* 0x000000080300780c */ /* 0x000fe20003f04270 */
[----:B------:R-:W-:Y:S02]  /*2440*/  BSSY B1, `(.L_x_41) ;  /* 0x0000008000017945 */ /* 0x000fe40003800000 */
[----:B------:R-:W-:Y:S01]  /*2450*/  FMUL R12, R12, R155 ;  /* 0x0000009b0c0c7220 */ /* 0x000fe20000400000 */
[----:B------:R-:W-:-:S03]  /*2460*/  ISETP.GT.AND P2, PT, R0, RZ, P0 ;  /* 0x000000ff0000720c */ /* 0x000fc60000744270 */
[----:B------:R-:W-:-:S05]  /*2470*/  FFMA R12, R27, R154, R12 ;  /* 0x0000009a1b0c7223 */ /* 0x000fca000000000c */
[----:B------:R-:W-:-:S05]  /*2480*/  F2FP.BF16.F32.PACK_AB R12, RZ, R12 ;  /* 0x0000000cff0c723e */ /* 0x000fca00000010ff */
[----:B------:R3:W-:Y:S01]  /*2490*/  @P1 STG.E.U16 desc[UR36][R10.64+0x2], R12 ;  /* 0x0000020c0a001986 */ /* 0x0007e2000c101524 */
[----:B------:R-:W-:Y:S05]  /*24a0*/  @!P2 BRA `(.L_x_42) ;  /* 0x000000000004a947 */ /* 0x000fea0003800000 */
[----:B------:R4:W5:Y:S02]  /*24b0*/  LDG.E.LTC128B.U16 R152, desc[UR36][R6.64+0x10] ;  /* 0x0000102406987981 */ /* 0x000964000c1e1520 */
.L_x_42:
[----:B------:R-:W-:Y:S05]  /*24c0*/  BSYNC B1 ;  /* 0x0000000000017941 */ /* 0x000fea0003800000 */
.L_x_41:
[----:B---3-5:R-:W-:Y:S01]  /*24d0*/  IMAD.U32 R12, R152, 0x10000, RZ ;  /* 0x00010000980c7824 */ /* 0x028fe200078e00ff */
        /* <DEDUP_REMOVED lines=9> */
.L_x_44:
[----:B------:R-:W-:Y:S05]  /*2570*/  BSYNC B1 ;  /* 0x0000000000017941 */ /* 0x000fea0003800000 */
.L_x_43:
[----:B-----5:R-:W-:Y:S01]  /*2580*/  IMAD.U32 R12, R152, 0x10000, RZ ;  /* 0x00010000980c7824 */ /* 0x020fe200078e00ff */
[----:B------:R-:W-:Y:S01]  /*2590*/  ISETP.GT.AND P0, PT, R0, 0x8, P0 ;  /* 0x000000080000780c */ /* 0x000fe20000704270 */
[----:B------:R-:W-:Y:S02]  /*25a0*/  BSSY B1, `(.L_x_45) ;  /* 0x0000007000017945 */ /* 0x000fe40003800000 */
[----:B------:R-:W-:-:S04]  /*25b0*/  FMUL R12, R12, R155 ;  /* 0x0000009b0c0c7220 */ /* 0x000fc80000400000 */
[----:B------:R-:W-:-:S05]  /*25c0*/  FFMA R12, R29, R154, R12 ;  /* 0x0000009a1d0c7223 */ /* 0x000fca000000000c */
[----:B------:R-:W-:-:S05]  /*25d0*/  F2FP.BF16.F32.PACK_AB R12, RZ, R12 ;  /* 0x0000000cff0c723e */ /* 0x000fca00000010ff */
[----:B------:R0:W-:Y:S01]  /*25e0*/  @P3 STG.E.U16 desc[UR36][R4.64+0x12], R12 ;  /* 0x0000120c04003986 */ /* 0x0001e2000c101524 */
[----:B------:R-:W-:Y:S05]  /*25f0*/  @!P0 BRA `(.L_x_46) ;  /* 0x0000000000048947 */ /* 0x000fea0003800000 */
[----:B------:R0:W5:Y:S02]  /*2600*/  LDG.E.LTC128B.U16 R152, desc[UR36][R8.64+0x10] ;  /* 0x0000102408987981 */ /* 0x000164000c1e1520 */
.L_x_46:
[----:B------:R-:W-:Y:S05]  /*2610*/  BSYNC B1 ;  /* 0x0000000000017941 */ /* 0x000fea0003800000 */
.L_x_45:
[----:B0----5:R-:W-:Y:S01]  /*2620*/  IMAD.U32 R12, R152, 0x10000, RZ ;  /* 0x00010000980c7824 */ /* 0x021fe200078e00ff */
[----:B------:R-:W-:Y:S01]  /*2630*/  ISETP.GT.AND P1, PT, R0, 0x8, P1 ;  /* 0x000000080000780c */ /* 0x000fe20000f24270 */
[----:B------:R-:W-:Y:S02]  /*2640*/  BSSY B1, `(.L_x_47) ;  /* 0x0000007000017945 */ /* 0x000fe40003800000 */
[----:B---3--:R-:W-:-:S04]  /*2650*/  FMUL R13, R12, R155 ;  /* 0x0000009b0c0d7220 */ /* 0x008fc80000400000 */
[----:B------:R-:W-:-:S05]  /*2660*/  FFMA R13, R30, R154, R13 ;  /* 0x0000009a1e0d7223 */ /* 0x000fca000000000d */
[----:B------:R-:W-:-:S05]  /*2670*/  F2FP.BF16.F32.PACK_AB R13, RZ, R13 ;  /* 0x0000000dff0d723e */ /* 0x000fca00000010ff */
[----:B------:R0:W-:Y:S01]  /*2680*/  @P0 STG.E.U16 desc[UR36][R10.64+0x10], R13 ;  /* 0x0000100d0a000986 */ /* 0x0001e2000c101524 */
[----:B------:R-:W-:Y:S05]  /*2690*/  @!P1 BRA `(.L_x_48) ;  /* 0x0000000000049947 */ /* 0x000fea0003800000 */
[----:B------:R3:W5:Y:S02]  /*26a0*/  LDG.E.LTC128B.U16 R152, desc[UR36][R8.64+0x12] ;  /* 0x0000122408987981 */ /* 0x000764000c1e1520 */
.L_x_48:
[----:B------:R-:W-:Y:S05]  /*26b0*/  BSYNC B1 ;  /* 0x0000000000017941 */ /* 0x000fea0003800000 */
.L_x_47:
        /* <DEDUP_REMOVED lines=10> */
.L_x_50:
[----:B------:R-:W-:Y:S05]  /*2760*/  BSYNC B1 ;  /* 0x0000000000017941 */ /* 0x000fea0003800000 */
.L_x_49:
[----:B0----5:R-:W-:Y:S01]  /*2770*/  IMAD.U32 R12, R152, 0x10000, RZ ;  /* 0x00010000980c7824 */ /* 0x021fe200078e00ff */
        /* <DEDUP_REMOVED lines=9> */
.L_x_52:
[----:B------:R-:W-:Y:S05]  /*2810*/  BSYNC B1 ;  /* 0x0000000000017941 */ /* 0x000fea0003800000 */
.L_x_51:
        /* <DEDUP_REMOVED lines=9> */
.L_x_54:
[----:B------:R-:W-:Y:S05]  /*28b0*/  BSYNC B1 ;  /* 0x0000000000017941 */ /* 0x000fea0003800000 */
.L_x_53:
[----:B0----5:R-:W-:Y:S01]  /*28c0*/  IMAD.U32 R12, R152, 0x10000, RZ ;  /* 0x00010000980c7824 */ /* 0x021fe200078e00ff */
        /* <DEDUP_REMOVED lines=8> */
.L_x_56:
[----:B------:R-:W-:Y:S05]  /*2950*/  BSYNC B1 ;  /* 0x0000000000017941 */ /* 0x000fea0003800000 */
.L_x_55:
        /* <DEDUP_REMOVED lines=10> */
.L_x_58:
[----:B------:R-:W-:Y:S05]  /*2a00*/  BSYNC B1 ;  /* 0x0000000000017941 */ /* 0x000fea0003800000 */
.L_x_57:
        /* <DEDUP_REMOVED lines=10> */
.L_x_60:
[----:B------:R-:W-:Y:S05]  /*2ab0*/  BSYNC B1 ;  /* 0x0000000000017941 */ /* 0x000fea0003800000 */
.L_x_59:
        /* <DEDUP_REMOVED lines=9> */
.L_x_62:
[----:B------:R-:W-:Y:S05]  /*2b50*/  BSYNC B1 ;  /* 0x0000000000017941 */ /* 0x000fea0003800000 */
.L_x_61:
        /* <DEDUP_REMOVED lines=9> */
.L_x_64:
[----:B------:R-:W-:Y:S05]  /*2bf0*/  BSYNC B1 ;  /* 0x0000000000017941 */ /* 0x000fea0003800000 */
.L_x_63:
        /* <DEDUP_REMOVED lines=10> */
.L_x_66:
[----:B------:R-:W-:Y:S05]  /*2ca0*/  BSYNC B1 ;  /* 0x0000000000017941 */ /* 0x000fea0003800000 */
.L_x_65:
        /* <DEDUP_REMOVED lines=10> */
.L_x_68:
[----:B------:R-:W-:Y:S05]  /*2d50*/  BSYNC B1 ;  /* 0x0000000000017941 */ /* 0x000fea0003800000 */
.L_x_67:
        /* <DEDUP_REMOVED lines=9> */
.L_x_70:
[----:B------:R-:W-:Y:S05]  /*2df0*/  BSYNC B1 ;  /* 0x0000000000017941 */ /* 0x000fea0003800000 */
.L_x_69:
        /* <DEDUP_REMOVED lines=9> */
.L_x_72:
[----:B------:R-:W-:Y:S05]  /*2e90*/  BSYNC B1 ;  /* 0x0000000000017941 */ /* 0x000fea0003800000 */
.L_x_71:
        /* <DEDUP_REMOVED lines=10> */
.L_x_74:
[----:B------:R-:W-:Y:S05]  /*2f40*/  BSYNC B1 ;  /* 0x0000000000017941 */ /* 0x000fea0003800000 */
.L_x_73:
        /* <DEDUP_REMOVED lines=10> */
.L_x_76:
[----:B------:R-:W-:Y:S05]  /*2ff0*/  BSYNC B1 ;  /* 0x0000000000017941 */ /* 0x000fea0003800000 */
.L_x_75:
        /* <DEDUP_REMOVED lines=9> */
.L_x_78:
[----:B------:R-:W-:Y:S05]  /*3090*/  BSYNC B1 ;  /* 0x0000000000017941 */ /* 0x000fea0003800000 */
.L_x_77:
        /* <DEDUP_REMOVED lines=9> */
.L_x_80:
[----:B------:R-:W-:Y:S05]  /*3130*/  BSYNC B1 ;  /* 0x0000000000017941 */ /* 0x000fea0003800000 */
.L_x_79:
        /* <DEDUP_REMOVED lines=10> */
.L_x_82:
[----:B------:R-:W-:Y:S05]  /*31e0*/  BSYNC B1 ;  /* 0x0000000000017941 */ /* 0x000fea0003800000 */
.L_x_81:
        /* <DEDUP_REMOVED lines=10> */
.L_x_84:
[----:B------:R-:W-:Y:S05]  /*3290*/  BSYNC B1 ;  /* 0x0000000000017941 */ /* 0x000fea0003800000 */
.L_x_83:
        /* <DEDUP_REMOVED lines=9> */
.L_x_86:
[----:B------:R-:W-:Y:S05]  /*3330*/  BSYNC B1 ;  /* 0x0000000000017941 */ /* 0x000fea0003800000 */
.L_x_85:
        /* <DEDUP_REMOVED lines=9> */
.L_x_88:
[----:B------:R-:W-:Y:S05]  /*33d0*/  BSYNC B1 ;  /* 0x0000000000017941 */ /* 0x000fea0003800000 */
.L_x_87:
        /* <DEDUP_REMOVED lines=10> */
.L_x_90:
[----:B------:R-:W-:Y:S05]  /*3480*/  BSYNC B1 ;  /* 0x0000000000017941 */ /* 0x000fea0003800000 */
.L_x_89:
        /* <DEDUP_REMOVED lines=10> */
.L_x_92:
[----:B------:R-:W-:Y:S05]  /*3530*/  BSYNC B1 ;  /* 0x0000000000017941 */ /* 0x000fea0003800000 */
.L_x_91:
        /* <DEDUP_REMOVED lines=9> */
.L_x_94:
[----:B------:R-:W-:Y:S05]  /*35d0*/  BSYNC B1 ;  /* 0x0000000000017941 */ /* 0x000fea0003800000 */
.L_x_93:
        /* <DEDUP_REMOVED lines=9> */
.L_x_96:
[----:B------:R-:W-:Y:S05]  /*3670*/  BSYNC B1 ;  /* 0x0000000000017941 */ /* 0x000fea0003800000 */
.L_x_95:
        /* <DEDUP_REMOVED lines=10> */
.L_x_98:
[----:B------:R-:W-:Y:S05]  /*3720*/  BSYNC B1 ;  /* 0x0000000000017941 */ /* 0x000fea0003800000 */
.L_x_97:
        /* <DEDUP_REMOVED lines=10> */
.L_x_100:
[----:B------:R-:W-:Y:S05]  /*37d0*/  BSYNC B1 ;  /* 0x0000000000017941 */ /* 0x000fea0003800000 */
.L_x_99:
        /* <DEDUP_REMOVED lines=9> */
.L_x_102:
[----:B------:R-:W-:Y:S05]  /*3870*/  BSYNC B1 ;  /* 0x0000000000017941 */ /* 0x000fea0003800000 */
.L_x_101:
        /* <DEDUP_REMOVED lines=9> */
.L_x_104:
[----:B------:R-:W-:Y:S05]  /*3910*/  BSYNC B1 ;  /* 0x0000000000017941 */ /* 0x000fea0003800000 */
.L_x_103:
        /* <DEDUP_REMOVED lines=10> */
.L_x_106:
[----:B------:R-:W-:Y:S05]  /*39c0*/  BSYNC B1 ;  /* 0x0000000000017941 */ /* 0x000fea0003800000 */
.L_x_105:
        /* <DEDUP_REMOVED lines=10> */
.L_x_108:
[----:B------:R-:W-:Y:S05]  /*3a70*/  BSYNC B1 ;  /* 0x0000000000017941 */ /* 0x000fea0003800000 */
.L_x_107:
        /* <DEDUP_REMOVED lines=9> */
.L_x_110:
[----:B------:R-:W-:Y:S05]  /*3b10*/  BSYNC B1 ;  /* 0x0000000000017941 */ /* 0x000fea0003800000 */
.L_x_109:
        /* <DEDUP_REMOVED lines=9> */
.L_x_112:
[----:B------:R-:W-:Y:S05]  /*3bb0*/  BSYNC B1 ;  /* 0x0000000000017941 */ /* 0x000fea0003800000 */
.L_x_111:
        /* <DEDUP_REMOVED lines=10> */
.L_x_114:
[----:B------:R-:W-:Y:S05]  /*3c60*/  BSYNC B1 ;  /* 0x0000000000017941 */ /* 0x000fea0003800000 */
.L_x_113:
        /* <DEDUP_REMOVED lines=10> */
.L_x_116:
[----:B------:R-:W-:Y:S05]  /*3d10*/  BSYNC B1 ;  /* 0x0000000000017941 */ /* 0x000fea0003800000 */
.L_x_115:
        /* <DEDUP_REMOVED lines=9> */
.L_x_118:
[----:B------:R-:W-:Y:S05]  /*3db0*/  BSYNC B1 ;  /* 0x0000000000017941 */ /* 0x000fea0003800000 */
.L_x_117:
        /* <DEDUP_REMOVED lines=9> */
.L_x_120:
[----:B------:R-:W-:Y:S05]  /*3e50*/  BSYNC B1 ;  /* 0x0000000000017941 */ /* 0x000fea0003800000 */
.L_x_119:
        /* <DEDUP_REMOVED lines=10> */
.L_x_122:
[----:B------:R-:W-:Y:S05]  /*3f00*/  BSYNC B1 ;  /* 0x0000000000017941 */ /* 0x000fea0003800000 */
.L_x_121:
        /* <DEDUP_REMOVED lines=10> */
.L_x_124:
[----:B------:R-:W-:Y:S05]  /*3fb0*/  BSYNC B1 ;  /* 0x0000000000017941 */ /* 0x000fea0003800000 */
.L_x_123:
        /* <DEDUP_REMOVED lines=9> */
.L_x_126:
[----:B------:R-:W-:Y:S05]  /*4050*/  BSYNC B1 ;  /* 0x0000000000017941 */ /* 0x000fea0003800000 */
.L_x_125:
        /* <DEDUP_REMOVED lines=9> */
.L_x_128:
[----:B------:R-:W-:Y:S05]  /*40f0*/  BSYNC B1 ;  /* 0x0000000000017941 */ /* 0x000fea0003800000 */
.L_x_127:
        /* <DEDUP_REMOVED lines=10> */
.L_x_130:
[----:B------:R-:W-:Y:S05]  /*41a0*/  BSYNC B1 ;  /* 0x0000000000017941 */ /* 0x000fea0003800000 */
.L_x_129:
        /* <DEDUP_REMOVED lines=10> */
.L_x_132:
[----:B------:R-:W-:Y:S05]  /*4250*/  BSYNC B1 ;  /* 0x0000000000017941 */ /* 0x000fea0003800000 */
.L_x_131:
        /* <DEDUP_REMOVED lines=9> */
.L_x_134:
[----:B------:R-:W-:Y:S05]  /*42f0*/  BSYNC B1 ;  /* 0x0000000000017941 */ /* 0x000fea0003800000 */
.L_x_133:
        /* <DEDUP_REMOVED lines=9> */
.L_x_136:
[----:B------:R-:W-:Y:S05]  /*4390*/  BSYNC B1 ;  /* 0x0000000000017941 */ /* 0x000fea0003800000 */
.L_x_135:
        /* <DEDUP_REMOVED lines=10> */
.L_x_138:
[----:B------:R-:W-:Y:S05]  /*4440*/  BSYNC B1 ;  /* 0x0000000000017941 */ /* 0x000fea0003800000 */
.L_x_137:
        /* <DEDUP_REMOVED lines=10> */
.L_x_140:
[----:B------:R-:W-:Y:S05]  /*44f0*/  BSYNC B1 ;  /* 0x0000000000017941 */ /* 0x000fea0003800000 */
.L_x_139:
        /* <DEDUP_REMOVED lines=9> */
.L_x_142:
[----:B------:R-:W-:Y:S05]  /*4590*/  BSYNC B1 ;  /* 0x0000000000017941 */ /* 0x000fea0003800000 */
.L_x_141:
        /* <DEDUP_REMOVED lines=9> */
.L_x_144:
[----:B------:R-:W-:Y:S05]  /*4630*/  BSYNC B1 ;  /* 0x0000000000017941 */ /* 0x000fea0003800000 */
.L_x_143:
        /* <DEDUP_REMOVED lines=10> */
.L_x_146:
[----:B------:R-:W-:Y:S05]  /*46e0*/  BSYNC B1 ;  /* 0x0000000000017941 */ /* 0x000fea0003800000 */
.L_x_145:
        /* <DEDUP_REMOVED lines=10> */
.L_x_148:
[----:B------:R-:W-:Y:S05]  /*4790*/  BSYNC B1 ;  /* 0x0000000000017941 */ /* 0x000fea0003800000 */
.L_x_147:
        /* <DEDUP_REMOVED lines=9> */
.L_x_150:
[----:B------:R-:W-:Y:S05]  /*4830*/  BSYNC B1 ;  /* 0x0000000000017941 */ /* 0x000fea0003800000 */
.L_x_149:
        /* <DEDUP_REMOVED lines=9> */
.L_x_152:
[----:B------:R-:W-:Y:S05]  /*48d0*/  BSYNC B1 ;  /* 0x0000000000017941 */ /* 0x000fea0003800000 */
.L_x_151:
        /* <DEDUP_REMOVED lines=10> */
.L_x_154:
[----:B------:R-:W-:Y:S05]  /*4980*/  BSYNC B1 ;  /* 0x0000000000017941 */ /* 0x000fea0003800000 */
.L_x_153:
        /* <DEDUP_REMOVED lines=10> */
.L_x_156:
[----:B------:R-:W-:Y:S05]  /*4a30*/  BSYNC B1 ;  /* 0x0000000000017941 */ /* 0x000fea0003800000 */
.L_x_155:
        /* <DEDUP_REMOVED lines=9> */
.L_x_158:
[----:B------:R-:W-:Y:S05]  /*4ad0*/  BSYNC B1 ;  /* 0x0000000000017941 */ /* 0x000fea0003800000 */
.L_x_157:
        /* <DEDUP_REMOVED lines=9> */
.L_x_160:
[----:B------:R-:W-:Y:S05]  /*4b70*/  BSYNC B1 ;  /* 0x0000000000017941 */ /* 0x000fea0003800000 */
.L_x_159:
        /* <DEDUP_REMOVED lines=10> */
.L_x_162:
[----:B------:R-:W-:Y:S05]  /*4c20*/  BSYNC B1 ;  /* 0x0000000000017941 */ /* 0x000fea0003800000 */
.L_x_161:
        /* <DEDUP_REMOVED lines=10> */
.L_x_164:
[----:B------:R-:W-:Y:S05]  /*4cd0*/  BSYNC B1 ;  /* 0x0000000000017941 */ /* 0x000fea0003800000 */
.L_x_163:
        /* <DEDUP_REMOVED lines=9> */
.L_x_166:
[----:B------:R-:W-:Y:S05]  /*4d70*/  BSYNC B1 ;  /* 0x0000000000017941 */ /* 0x000fea0003800000 */
.L_x_165:
        /* <DEDUP_REMOVED lines=9> */
.L_x_168:
[----:B------:R-:W-:Y:S05]  /*4e10*/  BSYNC B1 ;  /* 0x0000000000017941 */ /* 0x000fea0003800000 */
.L_x_167:
        /* <DEDUP_REMOVED lines=10> */
.L_x_170:
[----:B------:R-:W-:Y:S05]  /*4ec0*/  BSYNC B1 ;  /* 0x0000000000017941 */ /* 0x000fea0003800000 */
.L_x_169:
        /* <DEDUP_REMOVED lines=10> */
.L_x_172:
[----:B------:R-:W-:Y:S05]  /*4f70*/  BSYNC B1 ;  /* 0x0000000000017941 */ /* 0x000fea0003800000 */
.L_x_171:
        /* <DEDUP_REMOVED lines=9> */
.L_x_174:
[----:B------:R-:W-:Y:S05]  /*5010*/  BSYNC B1 ;  /* 0x0000000000017941 */ /* 0x000fea0003800000 */
.L_x_173:
        /* <DEDUP_REMOVED lines=9> */
.L_x_176:
[----:B------:R-:W-:Y:S05]  /*50b0*/  BSYNC B1 ;  /* 0x0000000000017941 */ /* 0x000fea0003800000 */
.L_x_175:
        /* <DEDUP_REMOVED lines=10> */
.L_x_178:
[----:B------:R-:W-:Y:S05]  /*5160*/  BSYNC B1 ;  /* 0x0000000000017941 */ /* 0x000fea0003800000 */
.L_x_177:
        /* <DEDUP_REMOVED lines=10> */
.L_x_180:
[----:B------:R-:W-:Y:S05]  /*5210*/  BSYNC B1 ;  /* 0x0000000000017941 */ /* 0x000fea0003800000 */
.L_x_179:
        /* <DEDUP_REMOVED lines=9> */
.L_x_182:
[----:B------:R-:W-:Y:S05]  /*52b0*/  BSYNC B1 ;  /* 0x0000000000017941 */ /* 0x000fea0003800000 */
.L_x_181:
        /* <DEDUP_REMOVED lines=9> */
.L_x_184:
[----:B------:R-:W-:Y:S05]  /*5350*/  BSYNC B1 ;  /* 0x0000000000017941 */ /* 0x000fea0003800000 */
.L_x_183:
        /* <DEDUP_REMOVED lines=10> */
.L_x_186:
[----:B------:R-:W-:Y:S05]  /*5400*/  BSYNC B1 ;  /* 0x0000000000017941 */ /* 0x000fea0003800000 */
.L_x_185:
        /* <DEDUP_REMOVED lines=10> */
.L_x_188:
[----:B------:R-:W-:Y:S05]  /*54b0*/  BSYNC B1 ;  /* 0x0000000000017941 */ /* 0x000fea0003800000 */
.L_x_187:
        /* <DEDUP_REMOVED lines=9> */
.L_x_190:
[----:B------:R-:W-:Y:S05]  /*5550*/  BSYNC B1 ;  /* 0x0000000000017941 */ /* 0x000fea0003800000 */
.L_x_189:
        /* <DEDUP_REMOVED lines=9> */
.L_x_192:
[----:B------:R-:W-:Y:S05]  /*55f0*/  BSYNC B1 ;  /* 0x0000000000017941 */ /* 0x000fea0003800000 */
.L_x_191:
        /* <DEDUP_REMOVED lines=10> */
.L_x_194:
[----:B------:R-:W-:Y:S05]  /*56a0*/  BSYNC B1 ;  /* 0x0000000000017941 */ /* 0x000fea0003800000 */
.L_x_193:
        /* <DEDUP_REMOVED lines=10> */
.L_x_196:
[----:B------:R-:W-:Y:S05]  /*5750*/  BSYNC B1 ;  /* 0x0000000000017941 */ /* 0x000fea0003800000 */
.L_x_195:
        /* <DEDUP_REMOVED lines=9> */
.L_x_198:
[----:B------:R-:W-:Y:S05]  /*57f0*/  BSYNC B1 ;  /* 0x0000000000017941 */ /* 0x000fea0003800000 */
.L_x_197:
        /* <DEDUP_REMOVED lines=9> */
.L_x_200:
[----:B------:R-:W-:Y:S05]  /*5890*/  BSYNC B1 ;  /* 0x0000000000017941 */ /* 0x000fea0003800000 */
.L_x_199:
        /* <DEDUP_REMOVED lines=10> */
.L_x_202:
[----:B------:R-:W-:Y:S05]  /*5940*/  BSYNC B1 ;  /* 0x0000000000017941 */ /* 0x000fea0003800000 */
.L_x_201:
        /* <DEDUP_REMOVED lines=10> */
.L_x_204:
[----:B------:R-:W-:Y:S05]  /*59f0*/  BSYNC B1 ;  /* 0x0000000000017941 */ /* 0x000fea0003800000 */
.L_x_203:
        /* <DEDUP_REMOVED lines=9> */
.L_x_206:
[----:B------:R-:W-:Y:S05]  /*5a90*/  BSYNC B1 ;  /* 0x0000000000017941 */ /* 0x000fea0003800000 */
.L_x_205:
        /* <DEDUP_REMOVED lines=9> */
.L_x_208:
[----:B------:R-:W-:Y:S05]  /*5b30*/  BSYNC B1 ;  /* 0x0000000000017941 */ /* 0x000fea0003800000 */
.L_x_207:
        /* <DEDUP_REMOVED lines=10> */
.L_x_210:
[----:B------:R-:W-:Y:S05]  /*5be0*/  BSYNC B1 ;  /* 0x0000000000017941 */ /* 0x000fea0003800000 */
.L_x_209:
        /* <DEDUP_REMOVED lines=10> */
.L_x_212:
[----:B------:R-:W-:Y:S05]  /*5c90*/  BSYNC B1 ;  /* 0x0000000000017941 */ /* 0x000fea0003800000 */
.L_x_211:
        /* <DEDUP_REMOVED lines=9> */
.L_x_214:
[----:B------:R-:W-:Y:S05]  /*5d30*/  BSYNC B1 ;  /* 0x0000000000017941 */ /* 0x000fea0003800000 */
.L_x_213:
        /* <DEDUP_REMOVED lines=9> */
.L_x_216:
[----:B------:R-:W-:Y:S05]  /*5dd0*/  BSYNC B1 ;  /* 0x0000000000017941 */ /* 0x000fea0003800000 */
.L_x_215:
        /* <DEDUP_REMOVED lines=10> */
.L_x_218:
[----:B------:R-:W-:Y:S05]  /*5e80*/  BSYNC B1 ;  /* 0x0000000000017941 */ /* 0x000fea0003800000 */
.L_x_217:
        /* <DEDUP_REMOVED lines=10> */
.L_x_220:
[----:B------:R-:W-:Y:S05]  /*5f30*/  BSYNC B1 ;  /* 0x0000000000017941 */ /* 0x000fea0003800000 */
.L_x_219:
        /* <DEDUP_REMOVED lines=9> */
.L_x_222:
[----:B------:R-:W-:Y:S05]  /*5fd0*/  BSYNC B1 ;  /* 0x0000000000017941 */ /* 0x000fea0003800000 */
.L_x_221:
        /* <DEDUP_REMOVED lines=9> */
.L_x_224:
[----:B------:R-:W-:Y:S05]  /*6070*/  BSYNC B1 ;  /* 0x0000000000017941 */ /* 0x000fea0003800000 */
.L_x_223:
        /* <DEDUP_REMOVED lines=10> */
.L_x_226:
[----:B------:R-:W-:Y:S05]  /*6120*/  BSYNC B1 ;  /* 0x0000000000017941 */ /* 0x000fea0003800000 */
.L_x_225:
        /* <DEDUP_REMOVED lines=10> */
.L_x_228:
[----:B------:R-:W-:Y:S05]  /*61d0*/  BSYNC B1 ;  /* 0x0000000000017941 */ /* 0x000fea0003800000 */
.L_x_227:
        /* <DEDUP_REMOVED lines=9> */
.L_x_230:
[----:B------:R-:W-:Y:S05]  /*6270*/  BSYNC B1 ;  /* 0x0000000000017941 */ /* 0x000fea0003800000 */
.L_x_229:
        /* <DEDUP_REMOVED lines=9> */
.L_x_232:
[----:B------:R-:W-:Y:S05]  /*6310*/  BSYNC B1 ;  /* 0x0000000000017941 */ /* 0x000fea0003800000 */
.L_x_231:
        /* <DEDUP_REMOVED lines=10> */
.L_x_234:
[----:B------:R-:W-:Y:S05]  /*63c0*/  BSYNC B1 ;  /* 0x0000000000017941 */ /* 0x000fea0003800000 */
.L_x_233:
        /* <DEDUP_REMOVED lines=10> */
.L_x_236:
[----:B------:R-:W-:Y:S05]  /*6470*/  BSYNC B1 ;  /* 0x0000000000017941 */ /* 0x000fea0003800000 */
.L_x_235:
        /* <DEDUP_REMOVED lines=9> */
.L_x_238:
[----:B------:R-:W-:Y:S05]  /*6510*/  BSYNC B1 ;  /* 0x0000000000017941 */ /* 0x000fea0003800000 */
.L_x_237:
        /* <DEDUP_REMOVED lines=9> */
.L_x_240:
[----:B------:R-:W-:Y:S05]  /*65b0*/  BSYNC B1 ;  /* 0x0000000000017941 */ /* 0x000fea0003800000 */
.L_x_239:
        /* <DEDUP_REMOVED lines=10> */
.L_x_242:
[----:B------:R-:W-:Y:S05]  /*6660*/  BSYNC B1 ;  /* 0x0000000000017941 */ /* 0x000fea0003800000 */
.L_x_241:
        /* <DEDUP_REMOVED lines=10> */
.L_x_244:
[----:B------:R-:W-:Y:S05]  /*6710*/  BSYNC B1 ;  /* 0x0000000000017941 */ /* 0x000fea0003800000 */
.L_x_243:
        /* <DEDUP_REMOVED lines=9> */
.L_x_246:
[----:B------:R-:W-:Y:S05]  /*67b0*/  BSYNC B1 ;  /* 0x0000000000017941 */ /* 0x000fea0003800000 */
.L_x_245:
        /* <DEDUP_REMOVED lines=9> */
.L_x_248:
[----:B------:R-:W-:Y:S05]  /*6850*/  BSYNC B1 ;  /* 0x0000000000017941 */ /* 0x000fea0003800000 */
.L_x_247:
        /* <DEDUP_REMOVED lines=10> */
.L_x_250:
[----:B------:R-:W-:Y:S05]  /*6900*/  BSYNC B1 ;  /* 0x0000000000017941 */ /* 0x000fea0003800000 */
.L_x_249:
        /* <DEDUP_REMOVED lines=10> */
.L_x_252:
[----:B------:R-:W-:Y:S05]  /*69b0*/  BSYNC B1 ;  /* 0x0000000000017941 */ /* 0x000fea0003800000 */
.L_x_251:
        /* <DEDUP_REMOVED lines=9> */
.L_x_254:
[----:B------:R-:W-:Y:S05]  /*6a50*/  BSYNC B1 ;  /* 0x0000000000017941 */ /* 0x000fea0003800000 */
.L_x_253:
        /* <DEDUP_REMOVED lines=9> */
.L_x_256:
[----:B------:R-:W-:Y:S05]  /*6af0*/  BSYNC B1 ;  /* 0x0000000000017941 */ /* 0x000fea0003800000 */
.L_x_255:
        /* <DEDUP_REMOVED lines=10> */
.L_x_258:
[----:B------:R-:W-:Y:S05]  /*6ba0*/  BSYNC B1 ;  /* 0x0000000000017941 */ /* 0x000fea0003800000 */
.L_x_257:
        /* <DEDUP_REMOVED lines=10> */
.L_x_260:
[----:B------:R-:W-:Y:S05]  /*6c50*/  BSYNC B1 ;  /* 0x0000000000017941 */ /* 0x000fea0003800000 */
.L_x_259:
        /* <DEDUP_REMOVED lines=9> */
.L_x_262:
[----:B------:R-:W-:Y:S05]  /*6cf0*/  BSYNC B1 ;  /* 0x0000000000017941 */ /* 0x000fea0003800000 */
.L_x_261:
        /* <DEDUP_REMOVED lines=9> */
.L_x_264:
[----:B------:R-:W-:Y:S05]  /*6d90*/  BSYNC B1 ;  /* 0x0000000000017941 */ /* 0x000fea0003800000 */
.L_x_263:
        /* <DEDUP_REMOVED lines=10> */
.L_x_266:
[----:B------:R-:W-:Y:S05]  /*6e40*/  BSYNC B1 ;  /* 0x0000000000017941 */ /* 0x000fea0003800000 */
.L_x_265:
        /* <DEDUP_REMOVED lines=10> */
.L_x_268:
[----:B------:R-:W-:Y:S05]  /*6ef0*/  BSYNC B1 ;  /* 0x0000000000017941 */ /* 0x000fea0003800000 */
.L_x_267:
        /* <DEDUP_REMOVED lines=9> */
.L_x_270:
[----:B------:R-:W-:Y:S05]  /*6f90*/  BSYNC B1 ;  /* 0x0000000000017941 */ /* 0x000fea0003800000 */
.L_x_269:
        /* <DEDUP_REMOVED lines=9> */
.L_x_272:
[----:B------:R-:W-:Y:S05]  /*7030*/  BSYNC B1 ;  /* 0x0000000000017941 */ /* 0x000fea0003800000 */
.L_x_271:
        /* <DEDUP_REMOVED lines=10> */
.L_x_274:
[----:B------:R-:W-:Y:S05]  /*70e0*/  BSYNC B1 ;  /* 0x0000000000017941 */ /* 0x000fea0003800000 */
.L_x_273:
        /* <DEDUP_REMOVED lines=10> */
.L_x_276:
[----:B------:R-:W-:Y:S05]  /*7190*/  BSYNC B1 ;  /* 0x0000000000017941 */ /* 0x000fea0003800000 */
.L_x_275:
        /* <DEDUP_REMOVED lines=9> */
.L_x_278:
[----:B------:R-:W-:Y:S05]  /*7230*/  BSYNC B1 ;  /* 0x0000000000017941 */ /* 0x000fea0003800000 */
.L_x_277:
        /* <DEDUP_REMOVED lines=9> */
.L_x_280:
[----:B------:R-:W-:Y:S05]  /*72d0*/  BSYNC B1 ;  /* 0x0000000000017941 */ /* 0x000fea0003800000 */
.L_x_279:
        /* <DEDUP_REMOVED lines=10> */
.L_x_282:
[----:B------:R-:W-:Y:S05]  /*7380*/  BSYNC B1 ;  /* 0x0000000000017941 */ /* 0x000fea0003800000 */
.L_x_281:
        /* <DEDUP_REMOVED lines=10> */
.L_x_284:
[----:B------:R-:W-:Y:S05]  /*7430*/  BSYNC B1 ;  /* 0x0000000000017941 */ /* 0x000fea0003800000 */
.L_x_283:
[----:B01--45:R-:W-:Y:S01]  /*7440*/  IMAD.U32 R6, R152, 0x10000, RZ ;  /* 0x0001000098067824 */ /* 0x033fe200078e00ff */
        /* <DEDUP_REMOVED lines=8> */
.L_x_286:
[----:B------:R-:W-:Y:S05]  /*74d0*/  BSYNC B1 ;  /* 0x0000000000017941 */ /* 0x000fea0003800000 */
.L_x_285:
[----:B0-2--5:R-:W-:Y:S01]  /*74e0*/  IMAD.U32 R4, R152, 0x10000, RZ ;  /* 0x0001000098047824 */ /* 0x025fe200078e00ff */
[----:B------:R-:W-:Y:S01]  /*74f0*/  ISETP.GT.AND P1, PT, R0, 0x8, P1 ;  /* 0x000000080000780c */ /* 0x000fe20000f24270 */
[----:B------:R-:W-:Y:S01]  /*7500*/  @P0 IMAD.MOV.U32 R5, RZ, RZ, R11 ;  /* 0x000000ffff050224 */ /* 0x000fe200078e000b */
[----:B------:R-:W-:Y:S01]  /*7510*/  BSSY B1, `(.L_x_287) ;  /* 0x0000008000017945 */ /* 0x000fe20003800000 */
[----:B------:R-:W-:Y:S01]  /*7520*/  FMUL R3, R4, R155 ;  /* 0x0000009b04037220 */ /* 0x000fe20000400000 */
[----:B------:R-:W-:-:S03]  /*7530*/  @P0 IMAD.MOV.U32 R4, RZ, RZ, R10 ;  /* 0x000000ffff040224 */ /* 0x000fc600078e000a */
[----:B------:R-:W-:-:S05]  /*7540*/  FFMA R3, R150, R154, R3 ;  /* 0x0000009a96037223 */ /* 0x000fca0000000003 */
[----:B------:R-:W-:-:S05]  /*7550*/  F2FP.BF16.F32.PACK_AB R3, RZ, R3 ;  /* 0x00000003ff03723e */ /* 0x000fca00000010ff */
[----:B------:R0:W-:Y:S01]  /*7560*/  @P0 STG.E.U16 desc[UR36][R4.64+0x1f0], R3 ;  /* 0x0001f00304000986 */ /* 0x0001e2000c101524 */
[----:B------:R-:W-:Y:S05]  /*7570*/  @!P1 BRA `(.L_x_288) ;  /* 0x0000000000049947 */ /* 0x000fea0003800000 */
[----:B------:R2:W5:Y:S02]  /*7580*/  LDG.E.LTC128B.U16 R152, desc[UR36][R8.64+0x1f2] ;  /* 0x0001f22408987981 */ /* 0x000564000c1e1520 */
.L_x_288:
[----:B------:R-:W-:Y:S05]  /*7590*/  BSYNC B1 ;  /* 0x0000000000017941 */ /* 0x000fea0003800000 */
.L_x_287:
[----:B------:R-:W-:Y:S05]  /*75a0*/  @!P1 BRA `(.L_x_289) ;  /* 0x0000002400309947 */ /* 0x000fea0003800000 */
[----:B-----5:R-:W-:-:S04]  /*75b0*/  IMAD.U32 R152, R152, 0x10000, RZ ;  /* 0x0001000098987824 */ /* 0x020fc800078e00ff */
[----:B------:R-:W-:-:S04]  /*75c0*/  FMUL R152, R152, R155 ;  /* 0x0000009b98987220 */ /* 0x000fc80000400000 */
[----:B------:R-:W-:-:S05]  /*75d0*/  FFMA R152, R151, R154, R152 ;  /* 0x0000009a97987223 */ /* 0x000fca0000000098 */
[----:B------:R-:W-:-:S05]  /*75e0*/  F2FP.BF16.F32.PACK_AB R152, RZ, R152 ;  /* 0x00000098ff98723e */ /* 0x000fca00000010ff */
[----:B------:R4:W-:Y:S01]  /*75f0*/  STG.E.U16 desc[UR36][R10.64+0x1f2], R152 ;  /* 0x0001f2980a007986 */ /* 0x0009e2000c101524 */
[----:B------:R-:W-:Y:S05]  /*7600*/  BRA `(.L_x_289) ;  /* 0x0000002400187947 */ /* 0x000fea0003800000 */
.L_x_36:
[----:B------:R-:W-:Y:S01]  /*7610*/  ISETP.GT.AND P2, PT, R3, 0x1, PT ;  /* 0x000000010300780c */ /* 0x000fe20003f44270 */
[----:B------:R-:W-:Y:S01]  /*7620*/  ULDC.64 UR4, c[0x0][0x5c0] ;  /* 0x0001700000047ab9 */ /* 0x000fe20000000a00 */
[-C--:B------:R-:W-:Y:S01]  /*7630*/  FMUL R24, R24, R154.reuse ;  /* 0x0000009a18187220 */ /* 0x080fe20000400000 */
[-C--:B------:R-:W-:Y:S01]  /*7640*/  FMUL R25, R25, R154.reuse ;  /* 0x0000009a19197220 */ /* 0x080fe20000400000 */
[----:B------:R-:W-:Y:S01]  /*7650*/  ISETP.GT.AND P1, PT, R0, RZ, P2 ;  /* 0x000000ff0000720c */ /* 0x000fe20001724270 */
[-C--:B------:R-:W-:Y:S01]  /*7660*/  FMUL R26, R26, R154.reuse ;  /* 0x0000009a1a1a7220 */ /* 0x080fe20000400000 */
[----:B------:R-:W-:Y:S01]  /*7670*/  LEA R4, P4, R160, UR4, 0x1 ;  /* 0x00000004a0047c11 */ /* 0x000fe2000f8808ff */
[----:B------:R-:W-:Y:S01]  /*7680*/  FMUL R27, R27, R154 ;  /* 0x0000009a1b1b7220 */ /* 0x000fe20000400000 */
[----:B------:R-:W-:Y:S01]  /*7690*/  F2FP.BF16.F32.PACK_AB R24, RZ, R24 ;  /* 0x00000018ff18723e */ /* 0x000fe200000010ff */
[-C--:B------:R-:W-:Y:S01]  /*76a0*/  FMUL R28, R28, R154.reuse ;  /* 0x0000009a1c1c7220 */ /* 0x080fe20000400000 */
[----:B------:R-:W-:Y:S01]  /*76b0*/  LEA.HI.X R5, R160, UR5, R171, 0x1, P4 ;  /* 0x00000005a0057c11 */ /* 0x000fe2000a0f0cab */
[-C--:B------:R-:W-:Y:S01]  /*76c0*/  FMUL R29, R29, R154.reuse ;  /* 0x0000009a1d1d7220 */ /* 0x080fe20000400000 */
[----:B------:R-:W-:Y:S01]  /*76d0*/  F2FP.BF16.F32.PACK_AB R25, RZ, R25 ;  /* 0x00000019ff19723e */ /* 0x000fe200000010ff */
[-C--:B------:R-:W-:Y:S01]  /*76e0*/  FMUL R30, R30, R154.reuse ;  /* 0x0000009a1e1e7220 */ /* 0x080fe20000400000 */
[----:B------:R-:W-:Y:S01]  /*76f0*/  ISETP.GT.AND P2, PT, R0, 0x8, P2 ;  /* 0x000000080000780c */ /* 0x000fe20001744270 */
[----:B------:R-:W-:Y:S01]  /*7700*/  @P3 STG.E.U16 desc[UR36][R4.64], R24 ;  /* 0x0000001804003986 */ /* 0x000fe2000c101524 */
[C---:B------:R-:W-:Y:S01]  /*7710*/  SHF.L.U64.HI R11, R10.reuse, 0x4, R11 ;  /* 0x000000040a0b7819 */ /* 0x040fe2000001020b */
[----:B------:R-:W-:Y:S01]  /*7720*/  FMUL R31, R31, R154 ;  /* 0x0000009a1f1f7220 */ /* 0x000fe20000400000 */
[----:B------:R-:W-:Y:S01]  /*7730*/  LEA R6, P3, R10, R4, 0x4 ;  /* 0x000000040a067211 */ /* 0x000fe200078620ff */
[----:B------:R-:W-:Y:S01]  /*7740*/  @P1 STG.E.U16 desc[UR36][R4.64+0x2], R25 ;  /* 0x0000021904001986 */ /* 0x000fe2000c101524 */
[----:B------:R-:W-:Y:S01]  /*7750*/  ISETP.GT.AND P1, PT, R0, 0x8, P0 ;  /* 0x000000080000780c */ /* 0x000fe20000724270 */
[----:B------:R-:W-:Y:S01]  /*7760*/  FMUL R32, R32, R154 ;  /* 0x0000009a20207220 */ /* 0x000fe20000400000 */
[----:B------:R-:W-:Y:S01]  /*7770*/  F2FP.BF16.F32.PACK_AB R26, RZ, R26 ;  /* 0x0000001aff1a723e */ /* 0x000fe200000010ff */
[----:B------:R-:W-:Y:S01]  /*7780*/  IMAD.X R7, R11, 0x1, R5, P3 ;  /* 0x000000010b077824 */ /* 0x000fe200018e0605 */
[----:B------:R-:W-:Y:S01]  /*7790*/  F2FP.BF16.F32.PACK_AB R27, RZ, R27 ;  /* 0x0000001bff1b723e */ /* 0x000fe200000010ff */
[-C--:B------:R-:W-:Y:S01]  /*77a0*/  FMUL R33, R33, R154.reuse ;  /* 0x0000009a21217220 */ /* 0x080fe20000400000 */
[----:B------:R-:W-:Y:S01]  /*77b0*/  ISETP.GT.AND P0, PT, R3, 0x8, PT ;  /* 0x000000080300780c */ /* 0x000fe20003f04270 */
[----:B------:R-:W-:Y:S01]  /*77c0*/  FMUL R34, R34, R154 ;  /* 0x0000009a22227220 */ /* 0x000fe20000400000 */
[----:B------:R-:W-:Y:S01]  /*77d0*/  F2FP.BF16.F32.PACK_AB R28, RZ, R28 ;  /* 0x0000001cff1c723e */ /* 0x000fe200000010ff */
[-C--:B------:R-:W-:Y:S01]  /*77e0*/  FMUL R35, R35, R154.reuse ;  /* 0x0000009a23237220 */ /* 0x080fe20000400000 */
[----:B------:R-:W-:Y:S01]  /*77f0*/  ISETP.GT.AND P4, PT, R0, RZ, P0 ;  /* 0x000000ff0000720c */ /* 0x000fe20000784270 */
[-C--:B------:R-:W-:Y:S01]  /*7800*/  FMUL R36, R36, R154.reuse ;  /* 0x0000009a24247220 */ /* 0x080fe20000400000 */
[----:B------:R-:W-:Y:S01]  /*7810*/  F2FP.BF16.F32.PACK_AB R29, RZ, R29 ;  /* 0x0000001dff1d723e */ /* 0x000fe200000010ff */
[----:B------:R-:W-:Y:S01]  /*7820*/  @P1 STG.E.U16 desc[UR36][R6.64], R26 ;  /* 0x0000001a06001986 */ /* 0x000fe2000c101524 */
[----:B------:R-:W-:Y:S01]  /*7830*/  ISETP.GT.AND P1, PT, R0, 0x8, P0 ;  /* 0x000000080000780c */ /* 0x000fe20000724270 */
[----:B------:R-:W-:Y:S01]  /*7840*/  FMUL R37, R37, R154 ;  /* 0x0000009a25257220 */ /* 0x000fe20000400000 */
[----:B------:R-:W-:Y:S01]  /*7850*/  F2FP.BF16.F32.PACK_AB R30, RZ, R30 ;  /* 0x0000001eff1e723e */ /* 0x000fe200000010ff */
[----:B------:R-:W-:Y:S01]  /*7860*/  @P2 STG.E.U16 desc[UR36][R6.64+0x2], R27 ;  /* 0x0000021b06002986 */ /* 0x000fe2000c101524 */
[----:B------:R-:W-:Y:S01]  /*7870*/  ISETP.GT.AND P2, PT, R3, 0x9, PT ;  /* 0x000000090300780c */ /* 0x000fe20003f44270 */
[-C--:B------:R-:W-:Y:S01]  /*7880*/  FMUL R38, R38, R154.reuse ;  /* 0x0000009a26267220 */ /* 0x080fe20000400000 */
[----:B------:R-:W-:Y:S01]  /*7890*/  F2FP.BF16.F32.PACK_AB R31, RZ, R31 ;  /* 0x0000001fff1f723e */ /* 0x000fe200000010ff */
[-C--:B------:R-:W-:Y:S01]  /*78a0*/  FMUL R39, R39, R154.reuse ;  /* 0x0000009a27277220 */ /* 0x080fe20000400000 */
[C---:B------:R-:W-:Y:S01]  /*78b0*/  ISETP.GT.AND P3, PT, R0.reuse, RZ, P2 ;  /* 0x000000ff0000720c */ /* 0x040fe20001764270 */
[----:B------:R-:W-:Y:S01]  /*78c0*/  @P4 STG.E.U16 desc[UR36][R4.64+0x10], R28 ;  /* 0x0000101c04004986 */ /* 0x000fe2000c101524 */
[----:B------:R-:W-:Y:S01]  /*78d0*/  ISETP.GT.AND P2, PT, R0, 0x8, P2 ;  /* 0x000000080000780c */ /* 0x000fe20001744270 */
        /* <DEDUP_REMOVED lines=8> */
[----:B------:R-:W-:Y:S01]  /*7960*/  FMUL R44, R44, R154 ;  /* 0x0000009a2c2c7220 */ /* 0x000fe20000400000 */
[----:B------:R-:W-:Y:S01]  /*7970*/  F2FP.BF16.F32.PACK_AB R34, RZ, R34 ;  /* 0x00000022ff22723e */ /* 0x000fe200000010ff */
[----:B------:R-:W-:Y:S01]  /*7980*/  @P3 STG.E.U16 desc[UR36][R4.64+0x12], R29 ;  /* 0x0000121d04003986 */ /* 0x000fe2000c101524 */
[----:B------:R-:W-:Y:S01]  /*7990*/  ISETP.GT.AND P3, PT, R3, 0x11, PT ;  /* 0x000000110300780c */ /* 0x000fe20003f64270 */
[-C--:B------:R-:W-:Y:S01]  /*79a0*/  FMUL R45, R45, R154.reuse ;  /* 0x0000009a2d2d7220 */ /* 0x080fe20000400000 */
[----:B------:R-:W-:Y:S01]  /*79b0*/  F2FP.BF16.F32.PACK_AB R35, RZ, R35 ;  /* 0x00000023ff23723e */ /* 0x000fe200000010ff */
[----:B------:R-:W-:Y:S01]  /*79c0*/  @P1 STG.E.U16 desc[UR36][R6.64+0x10], R30 ;  /* 0x0000101e06001986 */ /* 0x000fe2000c101524 */
[----:B------:R-:W-:Y:S01]  /*79d0*/  ISETP.GT.AND P1, PT, R0, 0x8, P0 ;  /* 0x000000080000780c */ /* 0x000fe20000724270 */
[-C--:B------:R-:W-:Y:S01]  /*79e0*/  FMUL R46, R46, R154.reuse ;  /* 0x0000009a2e2e7220 */ /* 0x080fe20000400000 */
[----:B------:R-:W-:Y:S01]  /*79f0*/  ISETP.GT.AND P0, PT, R3, 0x18, PT ;  /* 0x000000180300780c */ /* 0x000fe20003f04270 */
[----:B------:R-:W-:Y:S01]  /*7a00*/  @P2 STG.E.U16 desc[UR36][R6.64+0x12], R31 ;  /* 0x0000121f06002986 */ /* 0x000fe2000c101524 */
[C---:B------:R-:W-:Y:S01]  /*7a10*/  ISETP.GT.AND P2, PT, R0.reuse, RZ, P3 ;  /* 0x000000ff0000720c */ /* 0x040fe20001f44270 */
[-C--:B------:R-:W-:Y:S01]  /*7a20*/  FMUL R47, R47, R154.reuse ;  /* 0x0000009a2f2f7220 */ /* 0x080fe20000400000 */
[C---:B------:R-:W-:Y:S01]  /*7a30*/  ISETP.GT.AND P3, PT, R0.reuse, 0x8, P3 ;  /* 0x000000080000780c */ /* 0x040fe20001f64270 */
[----:B------:R-:W-:Y:S01]  /*7a40*/  @P4 STG.E.U16 desc[UR36][R4.64+0x20], R32 ;  /* 0x0000202004004986 */ /* 0x000fe2000c101524 */
[----:B------:R-:W-:Y:S01]  /*7a50*/  ISETP.GT.AND P4, PT, R0, RZ, P0 ;  /* 0x000000ff0000720c */ /* 0x000fe20000784270 */
[----:B------:R-:W-:Y:S01]  /*7a60*/  FMUL R48, R48, R154 ;  /* 0x0000009a30307220 */ /* 0x000fe20000400000 */
[----:B------:R-:W-:Y:S01]  /*7a70*/  F2FP.BF16.F32.PACK_AB R36, RZ, R36 ;  /* 0x00000024ff24723e */ /* 0x000fe200000010ff */
[-C--:B------:R-:W-:Y:S01]  /*7a80*/  FMUL R49, R49, R154.reuse ;  /* 0x0000009a31317220 */ /* 0x080fe20000400000 */
[----:B------:R-:W-:Y:S01]  /*7a90*/  F2FP.BF16.F32.PACK_AB R37, RZ, R37 ;  /* 0x00000025ff25723e */ /* 0x000fe200000010ff */
[----:B------:R-:W-:Y:S01]  /*7aa0*/  FMUL R50, R50, R154 ;  /* 0x0000009a32327220 */ /* 0x000fe20000400000 */
[----:B------:R-:W-:Y:S01]  /*7ab0*/  F2FP.BF16.F32.PACK_AB R38, RZ, R38 ;  /* 0x00000026ff26723e */ /* 0x000fe200000010ff */
[----:B------:R-:W-:Y:S01]  /*7ac0*/  FMUL R51, R51, R154 ;  /* 0x0000009a33337220 */ /* 0x000fe20000400000 */
[----:B------:R-:W-:Y:S01]  /*7ad0*/  F2FP.BF16.F32.PACK_AB R39, RZ, R39 ;  /* 0x00000027ff27723e */ /* 0x000fe200000010ff */
[----:B------:R-:W-:Y:S01]  /*7ae0*/  @P2 STG.E.U16 desc[UR36][R4.64+0x22], R33 ;  /* 0x0000222104002986 */ /* 0x000fe2000c101524 */
[----:B------:R-:W-:Y:S01]  /*7af0*/  F2FP.BF16.F32.PACK_AB R40, RZ, R40 ;  /* 0x00000028ff28723e */ /* 0x000fe200000010ff */
[-C--:B------:R-:W-:Y:S01]  /*7b00*/  FMUL R52, R52, R154.reuse ;  /* 0x0000009a34347220 */ /* 0x080fe20000400000 */
[----:B------:R-:W-:Y:S01]  /*7b10*/  F2FP.BF16.F32.PACK_AB R41, RZ, R41 ;  /* 0x00000029ff29723e */ /* 0x000fe200000010ff */
[----:B------:R-:W-:Y:S01]  /*7b20*/  @P1 STG.E.U16 desc[UR36][R6.64+0x20], R34 ;  /* 0x0000202206001986 */ /* 0x000fe2000c101524 */
[----:B------:R-:W-:Y:S01]  /*7b30*/  ISETP.GT.AND P1, PT, R0, 0x8, P0 ;  /* 0x000000080000780c */ /* 0x000fe20000724270 */
[-C--:B------:R-:W-:Y:S01]  /*7b40*/  FMUL R53, R53, R154.reuse ;  /* 0x0000009a35357220 */ /* 0x080fe20000400000 */
[C---:B------:R-:W-:Y:S01]  /*7b50*/  ISETP.GT.AND P0, PT, R3.reuse, 0x20, PT ;  /* 0x000000200300780c */ /* 0x040fe20003f04270 */
[----:B------:R-:W-:Y:S01]  /*7b60*/  @P3 STG.E.U16 desc[UR36][R6.64+0x22], R35 ;  /* 0x0000222306003986 */ /* 0x000fe2000c101524 */
[----:B------:R-:W-:Y:S01]  /*7b70*/  ISETP.GT.AND P3, PT, R3, 0x19, PT ;  /* 0x000000190300780c */ /* 0x000fe20003f64270 */
[----:B------:R-:W-:Y:S01]  /*7b80*/  FMUL R54, R54, R154 ;  /* 0x0000009a36367220 */ /* 0x000fe20000400000 */
[----:B------:R-:W-:Y:S01]  /*7b90*/  F2FP.BF16.F32.PACK_AB R42, RZ, R42 ;  /* 0x0000002aff2a723e */ /* 0x000fe200000010ff */
[----:B------:R-:W-:Y:S01]  /*7ba0*/  @P4 STG.E.U16 desc[UR36][R4.64+0x30], R36 ;  /* 0x0000302404004986 */ /* 0x000fe2000c101524 */
[C---:B------:R-:W-:Y:S01]  /*7bb0*/  ISETP.GT.AND P2, PT, R0.reuse, RZ, P3 ;  /* 0x000000ff0000720c */ /* 0x040fe20001f44270 */
[-C--:B------:R-:W-:Y:S01]  /*7bc0*/  FMUL R55, R55, R154.reuse ;  /* 0x0000009a37377220 */ /* 0x080fe20000400000 */
[----:B------:R-:W-:Y:S01]  /*7bd0*/  ISETP.GT.AND P3, PT, R0, 0x8, P3 ;  /* 0x000000080000780c */ /* 0x000fe20001f64270 */
[-C--:B------:R-:W-:Y:S01]  /*7be0*/  FMUL R56, R56, R154.reuse ;  /* 0x0000009a38387220 */ /* 0x080fe20000400000 */
[----:B------:R-:W-:Y:S01]  /*7bf0*/  ISETP.GT.AND P4, PT, R0, RZ, P0 ;  /* 0x000000ff0000720c */ /* 0x000fe20000784270 */
[-C--:B------:R-:W-:Y:S01]  /*7c00*/  FMUL R57, R57, R154.reuse ;  /* 0x0000009a39397220 */ /* 0x080fe20000400000 */
[----:B------:R-:W-:Y:S01]  /*7c10*/  F2FP.BF16.F32.PACK_AB R43, RZ, R43 ;  /* 0x0000002bff2b723e */ /* 0x000fe200000010ff */
[----:B------:R-:W-:Y:S01]  /*7c20*/  FMUL R58, R58, R154 ;  /* 0x0000009a3a3a7220 */ /* 0x000fe20000400000 */
[----:B------:R-:W-:Y:S01]  /*7c30*/  F2FP.BF16.F32.PACK_AB R44, RZ, R44 ;  /* 0x0000002cff2c723e */ /* 0x000fe200000010ff */
[-C--:B------:R-:W-:Y:S01]  /*7c40*/  FMUL R59, R59, R154.reuse ;  /* 0x0000009a3b3b7220 */ /* 0x080fe20000400000 */
[----:B------:R-:W-:Y:S01]  /*7c50*/  F2FP.BF16.F32.PACK_AB R45, RZ, R45 ;  /* 0x0000002dff2d723e */ /* 0x000fe200000010ff */
[----:B------:R-:W-:Y:S01]  /*7c60*/  FMUL R60, R60, R154 ;  /* 0x0000009a3c3c7220 */ /* 0x000fe20000400000 */
[----:B------:R-:W-:Y:S01]  /*7c70*/  F2FP.BF16.F32.PACK_AB R46, RZ, R46 ;  /* 0x0000002eff2e723e */ /* 0x000fe200000010ff */
[----:B------:R-:W-:Y:S01]  /*7c80*/  @P2 STG.E.U16 desc[UR36][R4.64+0x32], R37 ;  /* 0x0000322504002986 */ /* 0x000fe2000c101524 */
[----:B------:R-:W-:Y:S01]  /*7c90*/  F2FP.BF16.F32.PACK_AB R47, RZ, R47 ;  /* 0x0000002fff2f723e */ /* 0x000fe200000010ff */
[----:B------:R-:W-:Y:S01]  /*7ca0*/  FMUL R61, R61, R154 ;  /* 0x0000009a3d3d7220 */ /* 0x000fe20000400000 */
[----:B------:R-:W-:Y:S01]  /*7cb0*/  F2FP.BF16.F32.PACK_AB R48, RZ, R48 ;  /* 0x00000030ff30723e */ /* 0x000fe200000010ff */
[----:B------:R-:W-:Y:S01]  /*7cc0*/  @P1 STG.E.U16 desc[UR36][R6.64+0x30], R38 ;  /* 0x0000302606001986 */ /* 0x000fe2000c101524 */
[----:B------:R-:W-:Y:S01]  /*7cd0*/  ISETP.GT.AND P1, PT, R0, 0x8, P0 ;  /* 0x000000080000780c */ /* 0x000fe20000724270 */
[-C--:B------:R-:W-:Y:S01]  /*7ce0*/  FMUL R62, R62, R154.reuse ;  /* 0x0000009a3e3e7220 */ /* 0x080fe20000400000 */
[C---:B------:R-:W-:Y:S01]  /*7cf0*/  ISETP.GT.AND P0, PT, R3.reuse, 0x28, PT ;  /* 0x000000280300780c */ /* 0x040fe20003f04270 */
[----:B------:R-:W-:Y:S01]  /*7d00*/  @P3 STG.E.U16 desc[UR36][R6.64+0x32], R39 ;  /* 0x0000322706003986 */ /* 0x000fe2000c101524 */
[----:B------:R-:W-:Y:S01]  /*7d10*/  ISETP.GT.AND P3, PT, R3, 0x21, PT ;  /* 0x000000210300780c */ /* 0x000fe20003f64270 */
[-C--:B------:R-:W-:Y:S01]  /*7d20*/  FMUL R63, R63, R154.reuse ;  /* 0x0000009a3f3f7220 */ /* 0x080fe20000400000 */
[----:B------:R-:W-:Y:S01]  /*7d30*/  F2FP.BF16.F32.PACK_AB R49, RZ, R49 ;  /* 0x00000031ff31723e */ /* 0x000fe200000010ff */
[----:B------:R-:W-:Y:S01]  /*7d40*/  @P4 STG.E.U16 desc[UR36][R4.64+0x40], R40 ;  /* 0x0000402804004986 */ /* 0x000fe2000c101524 */
[----:B------:R-:W-:Y:S01]  /*7d50*/  ISETP.GT.AND P2, PT, R0, RZ, P3 ;  /* 0x000000ff0000720c */ /* 0x000fe20001f44270 */
[-C--:B------:R-:W-:Y:S01]  /*7d60*/  FMUL R64, R64, R154.reuse ;  /* 0x0000009a40407220 */ /* 0x080fe20000400000 */
[C---:B------:R-:W-:Y:S01]  /*7d70*/  ISETP.GT.AND P3, PT, R0.reuse, 0x8, P3 ;  /* 0x000000080000780c */ /* 0x040fe20001f64270 */
[-C--:B------:R-:W-:Y:S01]  /*7d80*/  FMUL R65, R65, R154.reuse ;  /* 0x0000009a41417220 */ /* 0x080fe20000400000 */
        /* <DEDUP_REMOVED lines=248> */
[----:B------:R-:W-:-:S02]  /*8d10*/  ISETP.GT.AND P1, PT, R0, 0x8, P0 ;  /* 0x000000080000780c */ /* 0x000fc40000724270 */
[C---:B------:R-:W-:Y:S01]  /*8d20*/  ISETP.GT.AND P0, PT, R3.reuse, 0x78, PT ;  /* 0x000000780300780c */ /* 0x040fe20003f04270 */
[----:B------:R-:W-:Y:S01]  /*8d30*/  @P3 STG.E.U16 desc[UR36][R6.64+0xd2], R79 ;  /* 0x0000d24f06003986 */ /* 0x000fe2000c101524 */
[----:B------:R-:W-:Y:S02]  /*8d40*/  ISETP.GT.AND P3, PT, R3, 0x71, PT ;  /* 0x000000710300780c */ /* 0x000fe40003f64270 */
[----:B------:R-:W-:Y:S01]  /*8d50*/  F2FP.BF16.F32.PACK_AB R119, RZ, R119 ;  /* 0x00000077ff77723e */ /* 0x000fe200000010ff */
[----:B------:R-:W-:Y:S01]  /*8d60*/  @P4 STG.E.U16 desc[UR36][R4.64+0xe0], R80 ;  /* 0x0000e05004004986 */ /* 0x000fe2000c101524 */
[C---:B------:R-:W-:Y:S02]  /*8d70*/  ISETP.GT.AND P2, PT, R0.reuse, RZ, P3 ;  /* 0x000000ff0000720c */ /* 0x040fe40001f44270 */
[C---:B------:R-:W-:Y:S02]  /*8d80*/  ISETP.GT.AND P3, PT, R0.reuse, 0x8, P3 ;  /* 0x000000080000780c */ /* 0x040fe40001f64270 */
[----:B------:R-:W-:-:S02]  /*8d90*/  ISETP.GT.AND P4, PT, R0, RZ, P0 ;  /* 0x000000ff0000720c */ /* 0x000fc40000784270 */
[----:B------:R-:W-:Y:S02]  /*8da0*/  F2FP.BF16.F32.PACK_AB R120, RZ, R120 ;  /* 0x00000078ff78723e */ /* 0x000fe400000010ff */
[----:B------:R-:W-:Y:S02]  /*8db0*/  F2FP.BF16.F32.PACK_AB R121, RZ, R121 ;  /* 0x00000079ff79723e */ /* 0x000fe400000010ff */
[----:B------:R-:W-:Y:S02]  /*8dc0*/  F2FP.BF16.F32.PACK_AB R122, RZ, R122 ;  /* 0x0000007aff7a723e */ /* 0x000fe400000010ff */
[----:B------:R-:W-:Y:S01]  /*8dd0*/  F2FP.BF16.F32.PACK_AB R123, RZ, R123 ;  /* 0x0000007bff7b723e */ /* 0x000fe200000010ff */
[----:B------:R-:W-:Y:S01]  /*8de0*/  @P2 STG.E.U16 desc[UR36][R4.64+0xe2], R81 ;  /* 0x0000e25104002986 */ /* 0x000fe2000c101524 */
[----:B------:R-:W-:Y:S02]  /*8df0*/  F2FP.BF16.F32.PACK_AB R124, RZ, R124 ;  /* 0x0000007cff7c723e */ /* 0x000fe400000010ff */
        /* <DEDUP_REMOVED lines=66> */
[----:B------:R-:W-:Y:S04]  /*9220*/  @P2 STG.E.U16 desc[UR36][R4.64+0x122], R97 ;  /* 0x0001226104002986 */ /* 0x000fe8000c101524 */
[----:B------:R-:W-:Y:S01]  /*9230*/  @P1 STG.E.U16 desc[UR36][R6.64+0x120], R98 ;  /* 0x0001206206001986 */ /* 0x000fe2000c101524 */
[----:B------:R-:W-:-:S02]  /*9240*/  ISETP.GT.AND P1, PT, R0, 0x8, P0 ;  /* 0x000000080000780c */ /* 0x000fc40000724270 */
[C---:B------:R-:W-:Y:S01]  /*9250*/  ISETP.GT.AND P0, PT, R3.reuse, 0xa0, PT ;  /* 0x000000a00300780c */ /* 0x040fe20003f04270 */
[----:B------:R-:W-:Y:S01]  /*9260*/  @P3 STG.E.U16 desc[UR36][R6.64+0x122], R99 ;  /* 0x0001226306003986 */ /* 0x000fe2000c101524 */
[----:B------:R-:W-:-:S03]  /*9270*/  ISETP.GT.AND P3, PT, R3, 0x99, PT ;  /* 0x000000990300780c */ /* 0x000fc60003f64270 */
[----:B------:R-:W-:Y:S01]  /*9280*/  @P4 STG.E.U16 desc[UR36][R4.64+0x130], R100 ;  /* 0x0001306404004986 */ /* 0x000fe2000c101524 */
[C---:B------:R-:W-:Y:S02]  /*9290*/  ISETP.GT.AND P2, PT, R0.reuse, RZ, P3 ;  /* 0x000000ff0000720c */ /* 0x040fe40001f44270 */
[C---:B------:R-:W-:Y:S02]  /*92a0*/  ISETP.GT.AND P3, PT, R0.reuse, 0x8, P3 ;  /* 0x000000080000780c */ /* 0x040fe40001f64270 */
[----:B------:R-:W-:-:S09]  /*92b0*/  ISETP.GT.AND P4, PT, R0, RZ, P0 ;  /* 0x000000ff0000720c */ /* 0x000fd20000784270 */
[----:B------:R-:W-:Y:S04]  /*92c0*/  @P2 STG.E.U16 desc[UR36][R4.64+0x132], R101 ;  /* 0x0001326504002986 */ /* 0x000fe8000c101524 */
[----:B------:R-:W-:Y:S01]  /*92d0*/  @P1 STG.E.U16 desc[UR36][R6.64+0x130], R102 ;  /* 0x0001306606001986 */ /* 0x000fe2000c101524 */
[----:B------:R-:W-:Y:S02]  /*92e0*/  ISETP.GT.AND P1, PT, R0, 0x8, P0 ;  /* 0x000000080000780c */ /* 0x000fe40000724270 */
        /* <DEDUP_REMOVED lines=76> */
[C---:B------:R-:W-:Y:S02]  /*97b0*/  ISETP.GT.AND P3, PT, R0.reuse, RZ, P0 ;  /* 0x000000ff0000720c */ /* 0x040fe40000764270 */
[----:B------:R-:W-:-:S07]  /*97c0*/  ISETP.GT.AND P0, PT, R0, 0x8, P0 ;  /* 0x000000080000780c */ /* 0x000fce0000704270 */
[----:B------:R-:W-:Y:S04]  /*97d0*/  @P2 STG.E.U16 desc[UR36][R4.64+0x1b2], R133 ;  /* 0x0001b28504002986 */ /* 0x000fe8000c101524 */
[----:B------:R-:W-:Y:S01]  /*97e0*/  @P1 STG.E.U16 desc[UR36][R6.64+0x1b0], R134 ;  /* 0x0001b08606001986 */ /* 0x000fe2000c101524 */
[----:B------:R-:W-:-:S03]  /*97f0*/  ISETP.GT.AND P1, PT, R3, 0xe8, PT ;  /* 0x000000e80300780c */ /* 0x000fc60003f24270 */
        /* <DEDUP_REMOVED lines=11> */
[C---:B------:R-:W-:Y:S02]  /*98b0*/  ISETP.GT.AND P2, PT, R0.reuse, RZ, P0 ;  /* 0x000000ff0000720c */ /* 0x040fe40000744270 */
[----:B------:R-:W-:Y:S01]  /*98c0*/  ISETP.GT.AND P0, PT, R0, 0x8, P0 ;  /* 0x000000080000780c */ /* 0x000fe20000704270 */
[----:B------:R-:W-:Y:S01]  /*98d0*/  @P3 STG.E.U16 desc[UR36][R4.64+0x1d0], R140 ;  /* 0x0001d08c04003986 */ /* 0x000fe2000c101524 */
[----:B------:R-:W-:-:S04]  /*98e0*/  ISETP.GT.AND P3, PT, R3, 0xf0, PT ;  /* 0x000000f00300780c */ /* 0x000fc80003f64270 */
[C---:B------:R-:W-:Y:S02]  /*98f0*/  ISETP.GT.AND P4, PT, R0.reuse, RZ, P3 ;  /* 0x000000ff0000720c */ /* 0x040fe40001f84270 */
[----:B------:R-:W-:-:S03]  /*9900*/  ISETP.GT.AND P3, PT, R0, 0x8, P3 ;  /* 0x000000080000780c */ /* 0x000fc60001f64270 */
[----:B------:R-:W-:Y:S01]  /*9910*/  @P2 STG.E.U16 desc[UR36][R4.64+0x1d2], R141 ;  /* 0x0001d28d04002986 */ /* 0x000fe2000c101524 */
[----:B------:R-:W-:-:S03]  /*9920*/  ISETP.GT.AND P2, PT, R3, 0xf8, PT ;  /* 0x000000f80300780c */ /* 0x000fc60003f44270 */
[----:B------:R-:W-:Y:S01]  /*9930*/  @P1 STG.E.U16 desc[UR36][R6.64+0x1d0], R142 ;  /* 0x0001d08e06001986 */ /* 0x000fe2000c101524 */
[----:B------:R-:W-:-:S03]  /*9940*/  ISETP.GT.AND P1, PT, R3, 0xf9, PT ;  /* 0x000000f90300780c */ /* 0x000fc60003f24270 */
[----:B------:R-:W-:Y:S01]  /*9950*/  @P0 STG.E.U16 desc[UR36][R6.64+0x1d2], R143 ;  /* 0x0001d28f06000986 */ /* 0x000fe2000c101524 */
[----:B------:R-:W-:-:S03]  /*9960*/  ISETP.GT.AND P0, PT, R3, 0xf1, PT ;  /* 0x000000f10300780c */ /* 0x000fc60003f04270 */
[----:B------:R-:W-:Y:S01]  /*9970*/  @P4 STG.E.U16 desc[UR36][R4.64+0x1e0], R144 ;  /* 0x0001e09004004986 */ /* 0x000fe2000c101524 */
[C---:B------:R-:W-:Y:S02]  /*9980*/  ISETP.GT.AND P4, PT, R0.reuse, RZ, P0 ;  /* 0x000000ff0000720c */ /* 0x040fe40000784270 */
[----:B------:R-:W-:-:S11]  /*9990*/  ISETP.GT.AND P0, PT, R0, 0x8, P0 ;  /* 0x000000080000780c */ /* 0x000fd60000704270 */
[----:B------:R-:W-:Y:S01]  /*99a0*/  @P4 STG.E.U16 desc[UR36][R4.64+0x1e2], R145 ;  /* 0x0001e29104004986 */ /* 0x000fe2000c101524 */
[C---:B------:R-:W-:Y:S02]  /*99b0*/  ISETP.GT.AND P4, PT, R0.reuse, RZ, P2 ;  /* 0x000000ff0000720c */ /* 0x040fe40001784270 */
[C---:B------:R-:W-:Y:S01]  /*99c0*/  ISETP.GT.AND P2, PT, R0.reuse, 0x8, P2 ;  /* 0x000000080000780c */ /* 0x040fe20001744270 */
[----:B------:R-:W-:Y:S01]  /*99d0*/  @P3 STG.E.U16 desc[UR36][R6.64+0x1e0], R146 ;  /* 0x0001e09206003986 */ /* 0x000fe2000c101524 */
[C---:B------:R-:W-:Y:S02]  /*99e0*/  ISETP.GT.AND P3, PT, R0.reuse, RZ, P1 ;  /* 0x000000ff0000720c */ /* 0x040fe40000f64270 */
[----:B------:R-:W-:Y:S01]  /*99f0*/  ISETP.GT.AND P1, PT, R0, 0x8, P1 ;  /* 0x000000080000780c */ /* 0x000fe20000f24270 */
[----:B------:R-:W-:Y:S06]  /*9a00*/  @P0 STG.E.U16 desc[UR36][R6.64+0x1e2], R147 ;  /* 0x0001e29306000986 */ /* 0x000fec000c101524 */
[----:B------:R-:W-:Y:S04]  /*9a10*/  @P4 STG.E.U16 desc[UR36][R4.64+0x1f0], R148 ;  /* 0x0001f09404004986 */ /* 0x000fe8000c101524 */
[----:B------:R0:W-:Y:S02]  /*9a20*/  @P3 STG.E.U16 desc[UR36][R4.64+0x1f2], R149 ;  /* 0x0001f29504003986 */ /* 0x0001e4000c101524 */
[----:B0-----:R-:W-:-:S02]  /*9a30*/  @P2 IMAD.MOV.U32 R4, RZ, RZ, R6 ;  /* 0x000000ffff042224 */ /* 0x001fc400078e0006 */
[----:B------:R-:W-:-:S05]  /*9a40*/  @P2 IMAD.MOV.U32 R5, RZ, RZ, R7 ;  /* 0x000000ffff052224 */ /* 0x000fca00078e0007 */
[----:B------:R0:W-:Y:S04]  /*9a50*/  @P2 STG.E.U16 desc[UR36][R4.64+0x1f0], R150 ;  /* 0x0001f09604002986 */ /* 0x0001e8000c101524 */
[----:B------:R0:W-:Y:S02]  /*9a60*/  @P1 STG.E.U16 desc[UR36][R6.64+0x1f2], R151 ;  /* 0x0001f29706001986 */ /* 0x0001e4000c101524 */
.L_x_289:
[----:B------:R-:W-:Y:S05]  /*9a70*/  BSYNC B0 ;  /* 0x0000000000007941 */ /* 0x000fea0003800000 */
.L_x_35:
[----:B------:R-:W-:Y:S01]  /*9a80*/  ULDC UR4, c[0x0][0xc] ;  /* 0x0000030000047ab9 */ /* 0x000fe20000000800 */
[----:B------:R-:W-:Y:S01]  /*9a90*/  ULDC UR5, c[0x0][0x10] ;  /* 0x0000040000057ab9 */ /* 0x000fe20000000800 */
[----:B0-----:R-:W0:Y:S01]  /*9aa0*/  LDC R3, c[0x0][0x14] ;  /* 0x00000500ff037b82 */ /* 0x001e220000000800 */
[----:B------:R-:W-:Y:S01]  /*9ab0*/  UIMAD.WIDE.U32 UR4, UR4, UR5, URZ ;  /* 0x00000005040472a5 */ /* 0x000fe2000f8e003f */
[----:B------:R-:W-:Y:S01]  /*9ac0*/  PRMT R0, RZ, 0x7610, R0 ;  /* 0x00007610ff007816 */ /* 0x000fe20000000000 */
[----:B----45:R-:W-:Y:S02]  /*9ad0*/  IMAD.MOV.U32 R152, RZ, RZ, -0x1 ;  /* 0xffffffffff987424 */ /* 0x030fe400078e00ff */
[----:B------:R-:W-:Y:S02]  /*9ae0*/  IMAD.MOV.U32 R23, RZ, RZ, -0x1 ;  /* 0xffffffffff177424 */ /* 0x000fe400078e00ff */
[----:B0-----:R-:W-:-:S04]  /*9af0*/  IMAD.WIDE.U32 R16, R3, UR4, R16 ;  /* 0x0000000403107c25 */ /* 0x001fc8000f8e0010 */
[----:B------:R-:W-:Y:S01]  /*9b00*/  IMAD R3, R3, UR5, RZ ;  /* 0x0000000503037c24 */ /* 0x000fe2000f8e02ff */
[----:B------:R-:W-:Y:S02]  /*9b10*/  ULDC.64 UR4, c[0x0][0x650] ;  /* 0x0001940000047ab9 */ /* 0x000fe40000000a00 */
[----:B------:R-:W-:Y:S01]  /*9b20*/  ISETP.GE.U32.AND P0, PT, R16, UR4, PT ;  /* 0x0000000410007c0c */ /* 0x000fe2000bf06070 */
[----:B------:R-:W-:-:S05]  /*9b30*/  IMAD.IADD R17, R17, 0x1, R3 ;  /* 0x0000000111117824 */ /* 0x000fca00078e0203 */
[----:B------:R-:W-:-:S13]  /*9b40*/  ISETP.GE.U32.AND.EX P0, PT, R17, UR5, PT, P0 ;  /* 0x0000000511007c0c */ /* 0x000fda000bf06100 */
[----:B------:R-:W-:Y:S05]  /*9b50*/  @P0 BRA `(.L_x_290) ;  /* 0x0000000400640947 */ /* 0x000fea0003800000 */
[----:B------:R-:W0:Y:S01]  /*9b60*/  S2R R12, SR_CTAID.X ;  /* 0x00000000000c7919 */ /* 0x000e220000002500 */
[----:B------:R-:W4:Y:S01]  /*9b70*/  LDC.64 R10, c[0x0][0x628] ;  /* 0x00018a00ff0a7b82 */ /* 0x000f220000000a00 */
[----:B------:R-:W-:Y:S01]  /*9b80*/  ULDC UR4, c[0x0][0x150] ;  /* 0x0000540000047ab9 */ /* 0x000fe20000000800 */
[----:B-123--:R-:W-:Y:S01]  /*9b90*/  IMAD.MOV.U32 R8, RZ, RZ, R16 ;  /* 0x000000ffff087224 */ /* 0x00efe200078e0010 */
[----:B------:R-:W1:Y:S01]  /*9ba0*/  S2R R24, SR_CTAID.Y ;  /* 0x0000000000187919 */ /* 0x000e620000002600 */
[----:B------:R-:W-:-:S04]  /*9bb0*/  IMAD.MOV.U32 R9, RZ, RZ, R17 ;  /* 0x000000ffff097224 */ /* 0x000fc800078e0011 */
[----:B------:R-:W2:Y:S08]  /*9bc0*/  LDC R21, c[0x0][0x144] ;  /* 0x00005100ff157b82 */ /* 0x000eb00000000800 */
[----:B------:R-:W3:Y:S08]  /*9bd0*/  LDC R0, c[0x0][0x630] ;  /* 0x00018c00ff007b82 */ /* 0x000ef00000000800 */
[----:B------:R-:W1:Y:S01]  /*9be0*/  LDC.64 R14, c[0x0][0x620] ;  /* 0x00018800ff0e7b82 */ /* 0x000e620000000a00 */
[----:B----4-:R-:W-:-:S04]  /*9bf0*/  ISETP.NE.U32.AND P0, PT, R10, RZ, PT ;  /* 0x000000ff0a00720c */ /* 0x010fc80003f05070 */
[----:B------:R-:W-:Y:S02]  /*9c00*/  ISETP.NE.AND.EX P0, PT, R11, RZ, PT, P0 ;  /* 0x000000ff0b00720c */ /* 0x000fe40003f05300 */
[----:B0-----:R-:W-:-:S05]  /*9c10*/  I2FP.F32.U32 R3, R12 ;  /* 0x0000000c00037245 */ /* 0x001fca0000201000 */
[----:B------:R-:W-:-:S04]  /*9c20*/  FMUL R3, R3, UR4 ;  /* 0x0000000403037c20 */ /* 0x000fc80008400000 */
[----:B------:R0:W4:Y:S02]  /*9c30*/  F2I.U32.TRUNC.NTZ R20, R3 ;  /* 0x0000000300147305 */ /* 0x000124000020f000 */
[----:B--23--:R-:W-:Y:S05]  /*9c40*/  @!P0 BRA `(.L_x_291) ;  /* 0x0000000000288947 */ /* 0x00cfea0003800000 */
[----:B0-----:R-:W0:Y:S02]  /*9c50*/  LDC R3, c[0x0][0x634] ;  /* 0x00018d00ff037b82 */ /* 0x001e240000000800 */
        /* <DEDUP_REMOVED lines=9> */
.L_x_291:
[----:B------:R-:W2:Y:S01]  /*9cf0*/  LDC.64 R30, c[0x0][0x640] ;  /* 0x00019000ff1e7b82 */ /* 0x000ea20000000a00 */
[-CC-:B------:R-:W-:Y:S01]  /*9d00*/  SHF.R.U64 R23, R8, R0.reuse, R9.reuse ;  /* 0x0000000008177219 */ /* 0x180fe20000001209 */
[----:B----4-:R-:W-:Y:S01]  /*9d10*/  IMAD.MOV R20, RZ, RZ, -R20 ;  /* 0x000000ffff147224 */ /* 0x010fe200078e0a14 */
[----:B------:R-:W-:Y:S01]  /*9d20*/  SHF.R.U32.HI R0, RZ, R0, R9 ;  /* 0x00000000ff007219 */ /* 0x000fe20000011609 */
[----:B------:R-:W-:Y:S01]  /*9d30*/  ULDC UR4, c[0x0][0x154] ;  /* 0x0000550000047ab9 */ /* 0x000fe20000000800 */
[----:B0-----:R-:W-:Y:S01]  /*9d40*/  IADD3 R3, P0, RZ, -R23, RZ ;  /* 0x80000017ff037210 */ /* 0x001fe20007f1e0ff */
[----:B------:R-:W-:Y:S02]  /*9d50*/  IMAD R26, R21, R20, R12 ;  /* 0x00000014151a7224 */ /* 0x000fe400078e020c */
[----:B------:R-:W0:Y:S01]  /*9d60*/  LDC R6, c[0x0][0x618] ;  /* 0x00018600ff067b82 */ /* 0x000e220000000800 */
[----:B------:R-:W-:Y:S02]  /*9d70*/  IMAD.MOV.U32 R7, RZ, RZ, 0x1 ;  /* 0x00000001ff077424 */ /* 0x000fe400078e00ff */
[----:B------:R-:W-:-:S04]  /*9d80*/  IMAD.X R5, RZ, RZ, ~R0, P0 ;  /* 0x000000ffff057224 */ /* 0x000fc800000e0e00 */
[-C--:B-1----:R-:W-:Y:S01]  /*9d90*/  IMAD R0, R5, R14.reuse, RZ ;  /* 0x0000000e05007224 */ /* 0x082fe200078e02ff */
[----:B------:R-:W1:Y:S01]  /*9da0*/  LDC R8, c[0x0][0x608] ;  /* 0x00018200ff087b82 */ /* 0x000e620000000800 */
[----:B------:R-:W-:-:S04]  /*9db0*/  IMAD.WIDE.U32 R4, R3, R14, R16 ;  /* 0x0000000e03047225 */ /* 0x000fc800078e0010 */
[----:B------:R-:W-:Y:S01]  /*9dc0*/  IMAD R3, R3, R15, R0 ;  /* 0x0000000f03037224 */ /* 0x000fe200078e0200 */
[----:B------:R-:W-:Y:S02]  /*9dd0*/  I2FP.F32.U32 R0, R24 ;  /* 0x0000001800007245 */ /* 0x000fe40000201000 */
[----:B------:R-:W3:Y:S01]  /*9de0*/  LDC R28, c[0x0][0x658] ;  /* 0x00019600ff1c7b82 */ /* 0x000ee20000000800 */
[----:B------:R-:W-:Y:S01]  /*9df0*/  IMAD.IADD R3, R5, 0x1, R3 ;  /* 0x0000000105037824 */ /* 0x000fe200078e0203 */
[----:B--2---:R-:W-:Y:S01]  /*9e00*/  ISETP.NE.U32.AND P0, PT, R30, RZ, PT ;  /* 0x000000ff1e00720c */ /* 0x004fe20003f05070 */
[----:B------:R-:W-:Y:S01]  /*9e10*/  FMUL R0, R0, UR4 ;  /* 0x0000000400007c20 */ /* 0x000fe20008400000 */
[----:B------:R-:W-:Y:S02]  /*9e20*/  IMAD.MOV.U32 R5, RZ, RZ, -0x1 ;  /* 0xffffffffff057424 */ /* 0x000fe400078e00ff */
[----:B------:R-:W-:Y:S01]  /*9e30*/  ISETP.NE.AND.EX P0, PT, R31, RZ, PT, P0 ;  /* 0x000000ff1f00720c */ /* 0x000fe20003f05300 */
[----:B------:R2:W4:Y:S01]  /*9e40*/  F2I.U32.TRUNC.NTZ R13, R0 ;  /* 0x00000000000d7305 */ /* 0x000522000020f000 */
[----:B------:R-:W2:Y:S01]  /*9e50*/  LDC R15, c[0x0][0x148] ;  /* 0x00005200ff0f7b82 */ /* 0x000ea20000000800 */
[----:B0-----:R-:W-:-:S02]  /*9e60*/  SHF.R.U64 R12, R4, R6, R3 ;  /* 0x00000006040c7219 */ /* 0x001fc40000001203 */
[----:B------:R-:W-:-:S05]  /*9e70*/  SHF.R.U32.HI R3, RZ, R6, R3 ;  /* 0x00000006ff037219 */ /* 0x000fca0000011603 */
[----:B------:R-:W0:Y:S01]  /*9e80*/  LDC R20, c[0x0][0x600] ;  /* 0x00018000ff147b82 */ /* 0x000e220000000800 */
[-CC-:B-1----:R-:W-:Y:S02]  /*9e90*/  SHF.R.U64 R10, R12, R8.reuse, R3.reuse ;  /* 0x000000080c0a7219 */ /* 0x182fe40000001203 */
[----:B------:R-:W-:-:S05]  /*9ea0*/  SHF.R.U32.HI R3, RZ, R8, R3 ;  /* 0x00000008ff037219 */ /* 0x000fca0000011603 */
[----:B------:R-:W1:Y:S01]  /*9eb0*/  LDC R21, c[0x0][0x648] ;  /* 0x00019200ff157b82 */ /* 0x000e620000000800 */
[-C--:B---3--:R-:W-:Y:S02]  /*9ec0*/  SHF.L.U32 R4, R5, R28.reuse, RZ ;  /* 0x0000001c05047219 */ /* 0x088fe400000006ff */
[-CC-:B------:R-:W-:Y:S02]  /*9ed0*/  SHF.R.U64 R14, R10, R28.reuse, R3.reuse ;  /* 0x0000001c0a0e7219 */ /* 0x180fe40000001203 */
[----:B------:R-:W-:Y:S02]  /*9ee0*/  SHF.R.U32.HI R5, RZ, R28, R3 ;  /* 0x0000001cff057219 */ /* 0x000fe40000011603 */
[----:B------:R-:W-:Y:S01]  /*9ef0*/  LOP3.LUT R153, RZ, R4, RZ, 0x33, !PT ;  /* 0x00000004ff997212 */ /* 0x000fe200078e33ff */
[----:B------:R-:W3:Y:S01]  /*9f00*/  LDC R25, c[0x0][0x638] ;  /* 0x00018e00ff197b82 */ /* 0x000ee20000000800 */
[----:B------:R-:W-:Y:S01]  /*9f10*/  SHF.L.U32 R28, R7, R28, RZ ;  /* 0x0000001c071c7219 */ /* 0x000fe200000006ff */
[----:B------:R-:W-:-:S06]  /*9f20*/  IMAD.MOV.U32 R4, RZ, RZ, R14 ;  /* 0x000000ffff047224 */ /* 0x000fcc00078e000e */
[----:B------:R-:W0:Y:S01]  /*9f30*/  LDC R27, c[0x0][0x610] ;  /* 0x00018400ff1b7b82 */ /* 0x000e220000000800 */
[----:B----4-:R-:W-:Y:S05]  /*9f40*/  @!P0 BRA `(.L_x_292) ;  /* 0x0000000000288947 */ /* 0x010fea0003800000 */
        /* <DEDUP_REMOVED lines=10> */
.L_x_292:
[----:B------:R-:W-:Y:S01]  /*9ff0*/  ISETP.NE.AND P0, PT, R2, 0x1, PT ;  /* 0x000000010200780c */ /* 0x000fe20003f05270 */
[----:B------:R-:W-:Y:S01]  /*a000*/  IMAD.MOV R13, RZ, RZ, -R13 ;  /* 0x000000ffff0d7224 */ /* 0x000fe200078e0a0d */
[----:B-12---:R-:W-:Y:S01]  /*a010*/  SHF.R.U64 R0, R4, R21, R5 ;  /* 0x0000001504007219 */ /* 0x006fe20000001205 */
[----:B0-----:R-:W-:Y:S01]  /*a020*/  VIADD R5, R20, 0xffffffff ;  /* 0xffffffff14057836 */ /* 0x001fe20000000000 */
[----:B------:R-:W-:-:S03]  /*a030*/  LOP3.LUT R153, R10, R153, RZ, 0xc0, !PT ;  /* 0x000000990a997212 */ /* 0x000fc600078ec0ff */
[----:B------:R-:W-:Y:S01]  /*a040*/  IMAD.MOV R3, RZ, RZ, -R0 ;  /* 0x000000ffff037224 */ /* 0x000fe200078e0a00 */
[----:B------:R-:W-:Y:S01]  /*a050*/  LOP3.LUT R5, R12, R5, RZ, 0xc0, !PT ;  /* 0x000000050c057212 */ /* 0x000fe200078ec0ff */
[----:B------:R-:W-:Y:S02]  /*a060*/  IMAD R153, R28, R0, R153 ;  /* 0x000000001c997224 */ /* 0x000fe400078e0299 */
[----:B---3--:R-:W-:Y:S02]  /*a070*/  IMAD R0, R3, R25, R14 ;  /* 0x0000001903007224 */ /* 0x008fe400078e020e */
[----:B------:R-:W-:Y:S02]  /*a080*/  @P0 IMAD R26, R15, R13, R24 ;  /* 0x0000000d0f1a0224 */ /* 0x000fe400078e0218 */
[----:B------:R-:W-:Y:S02]  /*a090*/  IMAD R4, R0, R20, R5 ;  /* 0x0000001400047224 */ /* 0x000fe400078e0205 */
[----:B------:R-:W-:-:S02]  /*a0a0*/  IMAD R153, R153, R27, R26 ;  /* 0x0000001b99997224 */ /* 0x000fc400078e021a */
[----:B------:R-:W-:-:S03]  /*a0b0*/  IMAD.MOV.U32 R3, RZ, RZ, 0x1 ;  /* 0x00000001ff037424 */ /* 0x000fc600078e00ff */
[----:B------:R-:W-:Y:S02]  /*a0c0*/  SEL R152, R4, R153, !P0 ;  /* 0x0000009904987207 */ /* 0x000fe40004000000 */
[----:B------:R-:W-:Y:S02]  /*a0d0*/  PRMT R0, R3, 0x7610, R0 ;  /* 0x0000761003007816 */ /* 0x000fe40000000000 */
[----:B------:R-:W-:-:S07]  /*a0e0*/  SEL R153, R153, R4, !P0 ;  /* 0x0000000499997207 */ /* 0x000fce0004000000 */
.L_x_290:
[----:B------:R-:W-:-:S13]  /*a0f0*/  LOP3.LUT P0, RZ, R0, 0xff, RZ, 0xc0, !PT ;  /* 0x000000ff00ff7812 */ /* 0x000fda000780c0ff */
[----:B------:R-:W-:Y:S05]  /*a100*/  @P0 BRA `(.L_x_293) ;  /* 0xffffff7000540947 */ /* 0x000fea000383ffff */
[----:B------:R-:W-:Y:S05]  /*a110*/  EXIT ;  /* 0x000000000000794d */ /* 0x000fea0003800000 */
.L_x_8:
[----:B0-----:R-:W-:Y:S01]  /*a120*/  ULDC.64 UR4, c[0x0][0x650] ;  /* 0x0001940000047ab9 */ /* 0x001fe20000000a00 */
        /* <DEDUP_REMOVED lines=25> */
.L_x_295:
[----:B------:R-:W0:Y:S01]  /*a2c0*/  LDC.64 R28, c[0x0][0x640] ;  /* 0x00019000ff1c7b82 */ /* 0x000e220000000a00 */
[-CC-:B------:R-:W-:Y:S01]  /*a2d0*/  SHF.R.U64 R22, R12, R6.reuse, R13.reuse ;  /* 0x000000060c167219 */ /* 0x180fe2000000120d */
[----:B------:R-:W-:Y:S01]  /*a2e0*/  IMAD.MOV.U32 R30, RZ, RZ, 0x1 ;  /* 0x00000001ff1e7424 */ /* 0x000fe200078e00ff */
[----:B------:R-:W-:Y:S02]  /*a2f0*/  SHF.R.U32.HI R6, RZ, R6, R13 ;  /* 0x00000006ff067219 */ /* 0x000fe4000001160d */
        /* <DEDUP_REMOVED lines=8> */
[----:B------:R-:W-:Y:S01]  /*a380*/  IMAD.IADD R9, R9, 0x1, R11 ;  /* 0x0000000109097824 */ /* 0x000fe200078e020b */
[----:B0-----:R-:W-:-:S04]  /*a390*/  ISETP.NE.U32.AND P0, PT, R28, RZ, PT ;  /* 0x000000ff1c00720c */ /* 0x001fc80003f05070 */
[----:B------:R-:W-:Y:S02]  /*a3a0*/  ISETP.NE.AND.EX P0, PT, R29, RZ, PT, P0 ;  /* 0x000000ff1d00720c */ /* 0x000fe40003f05300 */
[----:B------:R-:W0:Y:S01]  /*a3b0*/  LDC R20, c[0x0][0x600] ;  /* 0x00018000ff147b82 */ /* 0x000e220000000800 */
[-CC-:B-1----:R-:W-:Y:S01]  /*a3c0*/  SHF.R.U64 R14, R8, R10.reuse, R9.reuse ;  /* 0x0000000a080e7219 */ /* 0x182fe20000001209 */
[----:B------:R-:W-:Y:S01]  /*a3d0*/  IMAD.MOV.U32 R8, RZ, RZ, -0x1 ;  /* 0xffffffffff087424 */ /* 0x000fe200078e00ff */
[----:B------:R-:W-:-:S05]  /*a3e0*/  SHF.R.U32.HI R9, RZ, R10, R9 ;  /* 0x0000000aff097219 */ /* 0x000fca0000011609 */
[----:B------:R-:W1:Y:S01]  /*a3f0*/  LDC R24, c[0x0][0x648] ;  /* 0x00019200ff187b82 */ /* 0x000e620000000800 */
[-CC-:B--2---:R-:W-:Y:S02]  /*a400*/  SHF.R.U64 R23, R14, R12.reuse, R9.reuse ;  /* 0x0000000c0e177219 */ /* 0x184fe40000001209 */
[----:B------:R-:W-:-:S05]  /*a410*/  SHF.R.U32.HI R6, RZ, R12, R9 ;  /* 0x0000000cff067219 */ /* 0x000fca0000011609 */
[----:B------:R-:W2:Y:S01]  /*a420*/  LDC R26, c[0x0][0x638] ;  /* 0x00018e00ff1a7b82 */ /* 0x000ea20000000800 */
[-C--:B---3--:R-:W-:Y:S02]  /*a430*/  SHF.L.U32 R8, R8, R27.reuse, RZ ;  /* 0x0000001b08087219 */ /* 0x088fe400000006ff */
[-CC-:B------:R-:W-:Y:S02]  /*a440*/  SHF.R.U64 R25, R23, R27.reuse, R6.reuse ;  /* 0x0000001b17197219 */ /* 0x180fe40000001206 */
[----:B------:R-:W-:Y:S02]  /*a450*/  LOP3.LUT R32, RZ, R8, RZ, 0x33, !PT ;  /* 0x00000008ff207212 */ /* 0x000fe400078e33ff */
[----:B------:R-:W-:Y:S01]  /*a460*/  SHF.R.U32.HI R9, RZ, R27, R6 ;  /* 0x0000001bff097219 */ /* 0x000fe20000011606 */
[----:B------:R-:W3:Y:S01]  /*a470*/  LDC R31, c[0x0][0x610] ;  /* 0x00018400ff1f7b82 */ /* 0x000ee20000000800 */
[----:B------:R-:W-:Y:S01]  /*a480*/  IMAD.MOV.U32 R8, RZ, RZ, R25 ;  /* 0x000000ffff087224 */ /* 0x000fe200078e0019 */
[----:B------:R-:W-:Y:S06]  /*a490*/  @!P0 BRA `(.L_x_296) ;  /* 0x0000000000288947 */ /* 0x000fec0003800000 */
        /* <DEDUP_REMOVED lines=10> */
.L_x_296:
[----:B------:R-:W-:Y:S02]  /*a540*/  ISETP.NE.AND P0, PT, R2, 0x1, PT ;  /* 0x000000010200780c */ /* 0x000fe40003f05270 */
[----:B-1----:R-:W-:Y:S01]  /*a550*/  SHF.R.U64 R6, R8, R24, R9 ;  /* 0x0000001808067219 */ /* 0x002fe20000001209 */
[----:B0-----:R-:W-:Y:S01]  /*a560*/  VIADD R9, R20, 0xffffffff ;  /* 0xffffffff14097836 */ /* 0x001fe20000000000 */
[----:B------:R-:W-:Y:S02]  /*a570*/  SHF.L.U32 R30, R30, R27, RZ ;  /* 0x0000001b1e1e7219 */ /* 0x000fe400000006ff */
[----:B------:R-:W-:Y:S01]  /*a580*/  LOP3.LUT R5, R23, R32, RZ, 0xc0, !PT ;  /* 0x0000002017057212 */ /* 0x000fe200078ec0ff */
[----:B------:R-:W-:-:S04]  /*a590*/  IMAD.MOV R8, RZ, RZ, -R6 ;  /* 0x000000ffff087224 */ /* 0x000fc800078e0a06 */
[----:B------:R-:W-:Y:S01]  /*a5a0*/  IMAD R6, R30, R6, R5 ;  /* 0x000000061e067224 */ /* 0x000fe200078e0205 */
[----:B------:R-:W-:Y:S01]  /*a5b0*/  LOP3.LUT R5, R14, R9, RZ, 0xc0, !PT ;  /* 0x000000090e057212 */ /* 0x000fe200078ec0ff */
[----:B------:R-:W-:Y:S02]  /*a5c0*/  @P0 IMAD R3, R7, R21, R4 ;  /* 0x0000001507030224 */ /* 0x000fe400078e0204 */
[----:B--2---:R-:W-:Y:S02]  /*a5d0*/  IMAD R4, R8, R26, R25 ;  /* 0x0000001a08047224 */ /* 0x004fe400078e0219 */
[----:B---3--:R-:W-:Y:S02]  /*a5e0*/  IMAD R3, R6, R31, R3 ;  /* 0x0000001f06037224 */ /* 0x008fe400078e0203 */
[----:B------:R-:W-:Y:S02]  /*a5f0*/  IMAD R4, R4, R20, R5 ;  /* 0x0000001404047224 */ /* 0x000fe400078e0205 */
[----:B------:R-:W-:-:S02]  /*a600*/  IMAD.MOV.U32 R8, RZ, RZ, 0x1 ;  /* 0x00000001ff087424 */ /* 0x000fc400078e00ff */
[----:B------:R-:W-:Y:S01]  /*a610*/  IMAD.MOV.U32 R6, RZ, RZ, R22 ;  /* 0x000000ffff067224 */ /* 0x000fe200078e0016 */
[----:B------:R-:W-:Y:S02]  /*a620*/  SEL R13, R4, R3, !P0 ;  /* 0x00000003040d7207 */ /* 0x000fe40004000000 */
[----:B------:R-:W-:-:S07]  /*a630*/  SEL R20, R3, R4, !P0 ;  /* 0x0000000403147207 */ /* 0x000fce0004000000 */
.L_x_294:
[----:B------:R-:W-:-:S08]  /*a640*/  NOP ;  /* 0x0000000000007918 */ /* 0x000fd00000000000 */
[----:B------:R-:W0:-:S00]  /*a650*/  USETMAXREG.DEALLOC.CTAPOOL 0x28 ;  /* 0x00000028000079c8 */ /* 0x000e0000080e0500 */
[----:B0-----:R-:W-:-:S13]  /*a660*/  ISETP.NE.AND P0, PT, R0, RZ, PT ;  /* 0x000000ff0000720c */ /* 0x001fda0003f05270 */
[----:B------:R-:W-:Y:S05]  /*a670*/  @P0 EXIT ;  /* 0x000000000000094d */ /* 0x000fea0003800000 */
[----:B------:R-:W-:Y:S01]  /*a680*/  LOP3.LUT P0, RZ, R8, 0xff, RZ, 0xc0, !PT ;  /* 0x000000ff08ff7812 */ /* 0x000fe2000780c0ff */
[----:B------:R-:W-:Y:S02]  /*a690*/  IMAD.MOV.U32 R0, RZ, RZ, 0x1 ;  /* 0x00000001ff007424 */ /* 0x000fe400078e00ff */
[----:B------:R-:W-:-:S10]  /*a6a0*/  IMAD.MOV.U32 R3, RZ, RZ, RZ ;  /* 0x000000ffff037224 */ /* 0x000fd400078e00ff */
[----:B------:R-:W-:Y:S05]  /*a6b0*/  @!P0 BRA `(.L_x_297) ;  /* 0x0000000c00408947 */ /* 0x000fea0003800000 */
[----:B------:R-:W0:Y:S01]  /*a6c0*/  LDC R0, c[0x0][0x28c] ;  /* 0x0000a300ff007b82 */ /* 0x000e220000000800 */
[----:B------:R-:W-:Y:S01]  /*a6d0*/  ULDC UR5, c[0x0][0x658] ;  /* 0x0001960000057ab9 */ /* 0x000fe20000000800 */
[----:B------:R-:W-:Y:S01]  /*a6e0*/  UMOV UR7, 0xffffffff ;  /* 0xffffffff00077882 */ /* 0x000fe20000000000 */
[----:B------:R-:W-:Y:S01]  /*a6f0*/  ULDC UR6, c[0x0][0xc] ;  /* 0x0000030000067ab9 */ /* 0x000fe20000000800 */
[----:B------:R-:W-:Y:S01]  /*a700*/  USHF.L.U32 UR8, UR7, UR5, URZ ;  /* 0x0000000507087299 */ /* 0x000fe2000800063f */
[----:B------:R-:W-:Y:S01]  /*a710*/  BSSY B0, `(.L_x_297) ;  /* 0x00000ca000007945 */ /* 0x000fe20003800000 */
[----:B------:R-:W-:Y:S01]  /*a720*/  UMOV UR9, 0x1 ;  /* 0x0000000100097882 */ /* 0x000fe20000000000 */
[----:B------:R-:W-:Y:S01]  /*a730*/  ULDC UR7, c[0x0][0x10] ;  /* 0x0000040000077ab9 */ /* 0x000fe20000000800 */
[----:B------:R-:W1:Y:S01]  /*a740*/  S2UR UR10, SR_CgaCtaId ;  /* 0x00000000000a79c3 */ /* 0x000e620000008800 */
[----:B------:R-:W-:Y:S01]  /*a750*/  UIMAD.WIDE.U32 UR6, UR6, UR7, URZ ;  /* 0x00000007060672a5 */ /* 0x000fe2000f8e003f */
[----:B------:R-:W-:Y:S01]  /*a760*/  IMAD.MOV.U32 R9, RZ, RZ, 0x1 ;  /* 0x00000001ff097424 */ /* 0x000fe200078e00ff */
[----:B------:R-:W-:Y:S01]  /*a770*/  USHF.L.U32 UR18, UR9, UR5, URZ ;  /* 0x0000000509127299 */ /* 0x000fe2000800063f */
[----:B------:R-:W-:Y:S01]  /*a780*/  LOP3.LUT R8, R19, 0x2, RZ, 0xfc, !PT ;  /* 0x0000000213087812 */ /* 0x000fe200078efcff */
[----:B------:R-:W-:Y:S01]  /*a790*/  ULDC UR4, c[0x0][0x600] ;  /* 0x0001800000047ab9 */ /* 0x000fe20000000800 */
[----:B------:R-:W-:Y:S01]  /*a7a0*/  ULDC UR5, c[0x0][0x14] ;  /* 0x0000050000057ab9 */ /* 0x000fe20000000800 */
[----:B------:R-:W-:-:S02]  /*a7b0*/  UIADD3 UR4, UR4, -0x1, URZ ;  /* 0xffffffff04047890 */ /* 0x000fc4000fffe03f */
[----:B------:R-:W-:Y:S02]  /*a7c0*/  UIMAD.WIDE.U32 UR22, UR6, UR5, URZ ;  /* 0x00000005061672a5 */ /* 0x000fe4000f8e003f */
[----:B------:R-:W-:Y:S02]  /*a7d0*/  UIMAD UR13, UR7, UR5, URZ ;  /* 0x00000005070d72a4 */ /* 0x000fe4000f8e023f */
[----:B------:R-:W-:Y:S02]  /*a7e0*/  ULOP3.LUT UR17, URZ, UR8, URZ, 0x33, !UPT ;  /* 0x000000083f117292 */ /* 0x000fe4000f8e333f */
[----:B------:R-:W-:Y:S01]  /*a7f0*/  UIADD3 UR13, UR23, UR13, URZ ;  /* 0x0000000d170d7290 */ /* 0x000fe2000fffe03f */
[----:B0-----:R-:W-:Y:S01]  /*a800*/  VIADD R0, R0, 0x1f ;  /* 0x0000001f00007836 */ /* 0x001fe20000000000 */
[----:B------:R-:W-:-:S04]  /*a810*/  ULDC.64 UR24, c[0x0][0x198] ;  /* 0x0000660000187ab9 */ /* 0x000fc80000000a00 */
[----:B------:R-:W-:Y:S01]  /*a820*/  SHF.R.S32.HI R3, RZ, 0x1f, R0 ;  /* 0x0000001fff037819 */ /* 0x000fe20000011400 */
[----:B-1----:R-:W-:-:S03]  /*a830*/  IMAD.U32 R11, RZ, RZ, UR10 ;  /* 0x0000000aff0b7e24 */ /* 0x002fc6000f8e00ff */
[----:B------:R-:W-:Y:S01]  /*a840*/  LEA.HI R3, R3, R0, RZ, 0x5 ;  /* 0x0000000003037211 */ /* 0x000fe200078f28ff */
[----:B------:R-:W-:-:S03]  /*a850*/  IMAD.MOV.U32 R0, RZ, RZ, 0x1 ;  /* 0x00000001ff007424 */ /* 0x000fc600078e00ff */
[----:B------:R-:W-:Y:S01]  /*a860*/  SHF.R.S32.HI R10, RZ, 0x5, R3 ;  /* 0x00000005ff0a7819 */ /* 0x000fe20000011403 */
[----:B------:R-:W-:-:S04]  /*a870*/  IMAD.MOV.U32 R3, RZ, RZ, RZ ;  /* 0x000000ffff037224 */ /* 0x000fc800078e00ff */
[----:B------:R-:W-:-:S07]  /*a880*/  VIADD R12, R10, 0x1 ;  /* 0x000000010a0c7836 */ /* 0x000fce0000000000 */
.L_x_308:
[----:B------:R-:W-:-:S03]  /*a890*/  UMOV UR5, 0xffffffff ;  /* 0xffffffff00057882 */ /* 0x000fc60000000000 */
[----:B------:R-:W-:Y:S05]  /*a8a0*/  BRA.DIV UR5, `(.L_x_298) ;  /* 0x0000001205607947 */ /* 0x000fea000b800000 */
[----:B------:R-:W-:-:S13]  /*a8b0*/  ELECT P6, URZ, PT ;  /* 0x00000000003f782f */ /* 0x000fda00038c0000 */
.L_x_324:
[----:B------:R-:W0:Y:S01]  /*a8c0*/  LDC R4, c[0x0][0x28c] ;  /* 0x0000a300ff047b82 */ /* 0x000e220000000800 */
[----:B------:R-:W-:Y:S01]  /*a8d0*/  BSSY B1, `(.L_x_299) ;  /* 0x000003b000017945 */ /* 0x000fe20003800000 */
[----:B0-----:R-:W-:-:S13]  /*a8e0*/  ISETP.LT.OR P6, PT, R4, 0x1, !P6 ;  /* 0x000000010400780c */ /* 0x001fda00077c1670 */
[----:B------:R-:W-:Y:S05]  /*a8f0*/  @P6 BRA `(.L_x_300) ;  /* 0x0000000000e06947 */ /* 0x000fea0003800000 */
[----:B------:R-:W-:Y:S02]  /*a900*/  IMAD R20, R20, 0x2, R11 ;  /* 0x0000000214147824 */ /* 0x000fe400078e020b */
[----:B------:R-:W-:Y:S02]  /*a910*/  IMAD.SHL.U32 R21, R13, 0x100, RZ ;  /* 0x000001000d157824 */ /* 0x000fe400078e00ff */
[----:B------:R-:W-:Y:S02]  /*a920*/  IMAD.MOV.U32 R22, RZ, RZ, RZ ;  /* 0x000000ffff167224 */ /* 0x000fe400078e00ff */
[----:B------:R-:W-:Y:S02]  /*a930*/  IMAD.MOV.U32 R4, RZ, RZ, R12 ;  /* 0x000000ffff047224 */ /* 0x000fe400078e000c */
[----:B------:R-:W-:Y:S02]  /*a940*/  IMAD.MOV.U32 R5, RZ, RZ, R0 ;  /* 0x000000ffff057224 */ /* 0x000fe400078e0000 */
[----:B------:R-:W-:-:S02]  /*a950*/  IMAD.MOV.U32 R14, RZ, RZ, R3 ;  /* 0x000000ffff0e7224 */ /* 0x000fc400078e0003 */
[----:B------:R-:W-:-:S07]  /*a960*/  IMAD.SHL.U32 R15, R20, 0x40, RZ ;  /* 0x00000040140f7824 */ /* 0x000fce00078e00ff */
.L_x_303:
[----:B------:R-:W0:Y:S01]  /*a970*/  S2UR UR5, SR_CgaCtaId ;  /* 0x00000000000579c3 */ /* 0x000e220000008800 */
[----:B------:R-:W-:Y:S02]  /*a980*/  MOV R20, 0x400 ;  /* 0x0000040000147802 */ /* 0x000fe40000000f00 */
[----:B------:R-:W-:Y:S02]  /*a990*/  SHF.L.U32 R7, R5, 0x1f, RZ ;  /* 0x0000001f05077819 */ /* 0x000fe400000006ff */
[----:B------:R-:W-:-:S13]  /*a9a0*/  LOP3.LUT P1, RZ, R18, 0x7f, RZ, 0xc0, !PT ;  /* 0x0000007f12ff7812 */ /* 0x000fda000782c0ff */
[----:B------:R-:W1:Y:S01]  /*a9b0*/  @!P1 LDC R13, c[0x0][0x500] ;  /* 0x00014000ff0d9b82 */ /* 0x000e620000000800 */
[----:B0-----:R-:W-:-:S05]  /*a9c0*/  IMAD.U32 R11, RZ, RZ, UR5 ;  /* 0x00000005ff0b7e24 */ /* 0x001fca000f8e00ff */
[----:B------:R-:W-:-:S05]  /*a9d0*/  LEA R23, R11, R20, 0x18 ;  /* 0x000000140b177211 */ /* 0x000fca00078ec0ff */
[----:B------:R-:W-:-:S04]  /*a9e0*/  IMAD R20, R14, 0x8, R23 ;  /* 0x000000080e147824 */ /* 0x000fc800078e0217 */
[----:B------:R-:W0:Y:S02]  /*a9f0*/  SYNCS.PHASECHK.TRANS64.TRYWAIT P0, [R20+URZ+0x48], R7 ;  /* 0x00004807140075a7 */ /* 0x000e24000800017f */
[----:B01----:R-:W-:Y:S05]  /*aa00*/  @!P0 BRA `(.L_x_301) ;  /* 0x0000001000288947 */ /* 0x003fea0003800000 */
.L_x_325:
[----:B0-----:R-:W-:Y:S01]  /*aa10*/  PRMT R7, R8, 0x9910, RZ ;  /* 0x0000991008077816 */ /* 0x001fe200000000ff */
[----:B------:R0:W-:Y:S03]  /*aa20*/  @!P1 SYNCS.ARRIVE.TRANS64 RZ, [R20+URZ], R13 ;  /* 0x0000000d14ff99a7 */ /* 0x0001e6000800003f */
[----:B------:R-:W-:-:S13]  /*aa30*/  ISETP.NE.AND P0, PT, R7, 0x2, PT ;  /* 0x000000020700780c */ /* 0x000fda0003f05270 */
[----:B0-----:R-:W-:Y:S05]  /*aa40*/  @P0 BRA `(.L_x_302) ;  /* 0x0000000000040947 */ /* 0x001fea0003800000 */
[----:B------:R-:W-:Y:S01]  /*aa50*/  BPT.TRAP 0x1 ;  /* 0x000000040000795c */ /* 0x000fe20000300000 */
.L_x_302:
[----:B------:R-:W-:Y:S01]  /*aa60*/  IMAD R7, R14, 0x2, R11 ;  /* 0x000000020e077824 */ /* 0x000fe200078e020b */
[----:B------:R-:W-:Y:S01]  /*aa70*/  R2UR UR9, R20 ;  /* 0x00000000140972ca */ /* 0x000fe200000e0000 */
[----:B------:R-:W-:Y:S01]  /*aa80*/  VIADD R4, R4, 0xffffffff ;  /* 0xffffffff04047836 */ /* 0x000fe20000000000 */
[----:B------:R-:W-:Y:S01]  /*aa90*/  UIADD3 UR6, UP0, UR24, 0xf0, URZ ;  /* 0x000000f018067890 */ /* 0x000fe2000ff1e03f */
[----:B------:R-:W-:Y:S01]  /*aaa0*/  IMAD.SHL.U32 R7, R7, 0x800, RZ ;  /* 0x0000080007077824 */ /* 0x000fe200078e00ff */
[----:B------:R-:W-:Y:S01]  /*aab0*/  R2UR UR11, R15 ;  /* 0x000000000f0b72ca */ /* 0x000fe200000e0000 */
[----:B------:R-:W-:Y:S01]  /*aac0*/  UIADD3 UR26, UP1, UR24, 0x1f0, URZ ;  /* 0x000001f0181a7890 */ /* 0x000fe2000ff3e03f */
[----:B------:R-:W-:Y:S01]  /*aad0*/  R2UR UR10, R22 ;  /* 0x00000000160a72ca */ /* 0x000fe200000e0000 */
[--C-:B------:R-:W-:Y:S01]  /*aae0*/  IMAD R7, R7, 0x2, R23.reuse ;  /* 0x0000000207077824 */ /* 0x100fe200078e0217 */
[----:B------:R-:W-:Y:S01]  /*aaf0*/  R2UR UR12, R6 ;  /* 0x00000000060c72ca */ /* 0x000fe200000e0000 */
[C---:B------:R-:W-:Y:S01]  /*ab00*/  IMAD R23, R14.reuse, 0x4000, R23 ;  /* 0x000040000e177824 */ /* 0x040fe200078e0217 */
[----:B------:R-:W-:Y:S01]  /*ab10*/  R2UR UR19, R21 ;  /* 0x00000000151372ca */ /* 0x000fe200000e0000 */
[----:B------:R-:W-:Y:S01]  /*ab20*/  UIADD3.X UR7, URZ, UR25, URZ, UP0, !UPT ;  /* 0x000000193f077290 */ /* 0x000fe200087fe43f */
[----:B------:R-:W-:Y:S01]  /*ab30*/  R2UR UR5, R7 ;  /* 0x00000000070572ca */ /* 0x000fe200000e0000 */
[----:B------:R-:W-:Y:S01]  /*ab40*/  VIADD R14, R14, 0x1 ;  /* 0x000000010e0e7836 */ /* 0x000fe20000000000 */
[----:B------:R-:W-:Y:S01]  /*ab50*/  R2UR UR8, R23 ;  /* 0x00000000170872ca */ /* 0x000fe200000e0000 */
[----:B------:R-:W-:Y:S01]  /*ab60*/  UIADD3.X UR27, URZ, UR25, URZ, UP1, !UPT ;  /* 0x000000193f1b7290 */ /* 0x000fe20008ffe43f */
[----:B------:R-:W-:Y:S01]  /*ab70*/  ISETP.GT.AND P1, PT, R4, 0x1, PT ;  /* 0x000000010400780c */ /* 0x000fe20003f24270 */
[----:B------:R-:W-:Y:S01]  /*ab80*/  UMOV UR20, 0x30000 ;  /* 0x0003000000147882 */ /* 0x000fe20000000000 */
[----:B------:R-:W-:Y:S01]  /*ab90*/  UMOV UR14, 0x0 ;  /* 0x00000000000e7882 */ /* 0x000fe20000000000 */
[----:B------:R-:W-:Y:S01]  /*aba0*/  UMOV UR15, 0x10000000 ;  /* 0x10000000000f7882 */ /* 0x000fe20000000000 */
[----:B------:R-:W-:Y:S01]  /*abb0*/  ISETP.NE.AND P0, PT, R14, 0x9, PT ;  /* 0x000000090e00780c */ /* 0x000fe20003f05270 */
[----:B------:R-:W-:-:S03]  /*abc0*/  VIADD R22, R22, 0x20 ;  /* 0x0000002016167836 */ /* 0x000fc60000000000 */
[----:B------:R-:W-:Y:S01]  /*abd0*/  SEL R20, RZ, 0x1, P0 ;  /* 0x00000001ff147807 */ /* 0x000fe20000000000 */
[----:B------:R-:W-:Y:S01]  /*abe0*/  UIADD3 UR5, UR5, 0x180, URZ ;  /* 0x0000018005057890 */ /* 0x000fe2000fffe03f */
[----:B------:R-:W-:Y:S01]  /*abf0*/  SEL R14, R14, RZ, P0 ;  /* 0x000000ff0e0e7207 */ /* 0x000fe20000000000 */
[----:B------:R-:W-:Y:S01]  /*ac00*/  UIADD3 UR16, UR8, 0x12180, URZ ;  /* 0x0001218008107890 */ /* 0x000fe2000fffe03f */
[----:B------:R-:W-:-:S04]  /*ac10*/  LOP3.LUT R5, R5, R20, RZ, 0x3c, !PT ;  /* 0x0000001405057212 */ /* 0x000fc800078e3cff */
[----:B------:R-:W-:Y:S02]  /*ac20*/  UMOV UR8, UR5 ;  /* 0x0000000500087c82 */ /* 0x000fe40008000000 */
[----:B------:R0:W-:Y:S02]  /*ac30*/  UTMALDG.3D.MULTICAST [UR8], [UR6], UR20, desc[UR14] ;  /* 0x00000e08060073b4 */ /* 0x0001e40008011814 */
[----:B0-----:R-:W-:Y:S01]  /*ac40*/  UMOV UR8, UR16 ;  /* 0x0000001000087c82 */ /* 0x001fe20008000000 */
[----:B------:R-:W-:Y:S02]  /*ac50*/  UMOV UR11, UR19 ;  /* 0x00000013000b7c82 */ /* 0x000fe40008000000 */
[----:B------:R0:W-:Y:S02]  /*ac60*/  UTMALDG.3D [UR8], [UR26], desc[UR14] ;  /* 0x00000e081a0075b4 */ /* 0x0001e40008011000 */
[----:B0-----:R-:W-:Y:S05]  /*ac70*/  @P1 BRA `(.L_x_303) ;  /* 0xfffffffc003c1947 */ /* 0x001fea000383ffff */
.L_x_300:
[----:B------:R-:W-:Y:S05]  /*ac80*/  BSYNC B1 ;  /* 0x0000000000017941 */ /* 0x000fea0003800000 */
.L_x_299:
[----:B------:R-:W-:Y:S01]  /*ac90*/  LOP3.LUT P1, RZ, R9, 0xff, RZ, 0xc0, !PT ;  /* 0x000000ff09ff7812 */ /* 0x000fe2000782c0ff */
[C---:B------:R-:W-:Y:S01]  /*aca0*/  IMAD.IADD R6, R10.reuse, 0x1, R3 ;  /* 0x000000010a067824 */ /* 0x040fe200078e0203 */
[----:B------:R-:W-:Y:S01]  /*acb0*/  ULDC.64 UR6, c[0x0][0x650] ;  /* 0x0001940000067ab9 */ /* 0x000fe20000000a00 */
[----:B------:R-:W-:Y:S01]  /*acc0*/  ISETP.GE.U32.AND P2, PT, R10, 0x9, PT ;  /* 0x000000090a00780c */ /* 0x000fe20003f46070 */
[----:B------:R-:W-:Y:S01]  /*acd0*/  BSSY B1, `(.L_x_304) ;  /* 0x000006b000017945 */ /* 0x000fe20003800000 */
[----:B------:R-:W-:Y:S01]  /*ace0*/  IMAD.MOV.U32 R20, RZ, RZ, -0x1 ;  /* 0xffffffffff147424 */ /* 0x000fe200078e00ff */
[----:B------:R-:W-:Y:S01]  /*acf0*/  ISETP.GT.U32.AND P0, PT, R6, 0x8, PT ;  /* 0x000000080600780c */ /* 0x000fe20003f04070 */
[----:B------:R-:W-:Y:S01]  /*ad00*/  IMAD.MOV.U32 R13, RZ, RZ, -0x1 ;  /* 0xffffffffff0d7424 */ /* 0x000fe200078e00ff */
[----:B------:R-:W-:Y:S02]  /*ad10*/  PRMT R9, RZ, 0x7610, R9 ;  /* 0x00007610ff097816 */ /* 0x000fe40000000009 */
[----:B------:R-:W-:-:S03]  /*ad20*/  ISETP.LT.U32.AND P0, PT, R10, 0x9, P0 ;  /* 0x000000090a00780c */ /* 0x000fc60000701070 */
[----:B------:R-:W0:Y:S01]  /*ad30*/  @P1 S2R R11, SR_CgaCtaId ;  /* 0x00000000000b1919 */ /* 0x000e220000008800 */
[----:B------:R-:W-:-:S04]  /*ad40*/  @P1 MOV R4, 0x400 ;  /* 0x0000040000041802 */ /* 0x000fc80000000f00 */
[----:B0-----:R-:W-:Y:S01]  /*ad50*/  @P1 LEA R3, R11, R4, 0x18 ;  /* 0x000000040b031211 */ /* 0x001fe200078ec0ff */
[----:B------:R-:W-:-:S03]  /*ad60*/  IMAD.WIDE.U32 R4, R6, 0x38e38e39, RZ ;  /* 0x38e38e3906047825 */ /* 0x000fc600078e00ff */
[----:B------:R0:W-:Y:S01]  /*ad70*/  @P1 SYNCS.ARRIVE.TRANS64.A1T0 RZ, [R3+URZ+0xa8], RZ ;  /* 0x0000a8ff03ff19a7 */ /* 0x0001e2000810003f */
[----:B------:R-:W-:Y:S02]  /*ad80*/  IADD3 R16, P1, R16, UR22, RZ ;  /* 0x0000001610107c10 */ /* 0x000fe4000ff3e0ff */
[----:B------:R-:W-:Y:S02]  /*ad90*/  SHF.R.U32.HI R5, RZ, 0x1, R5 ;  /* 0x00000001ff057819 */ /* 0x000fe40000011605 */
[----:B------:R-:W-:Y:S02]  /*ada0*/  IADD3.X R17, R17, UR13, RZ, P1, !PT ;  /* 0x0000000d11117c10 */ /* 0x000fe40008ffe4ff */
[----:B------:R-:W-:Y:S02]  /*adb0*/  PRMT R4, RZ, 0x7610, R4 ;  /* 0x00007610ff047816 */ /* 0x000fe40000000004 */
[----:B0-----:R-:W-:Y:S02]  /*adc0*/  SEL R3, RZ, 0x1, !P0 ;  /* 0x00000001ff037807 */ /* 0x001fe40004000000 */
[----:B------:R-:W-:-:S02]  /*add0*/  ISETP.GE.U32.AND P0, PT, R16, UR6, PT ;  /* 0x0000000610007c0c */ /* 0x000fc4000bf06070 */
[----:B------:R-:W-:Y:S01]  /*ade0*/  LOP3.LUT R0, R0, R3, RZ, 0x3c, !PT ;  /* 0x0000000300007212 */ /* 0x000fe200078e3cff */
[----:B------:R-:W-:Y:S01]  /*adf0*/  IMAD R3, R5, -0x9, R6 ;  /* 0xfffffff705037824 */ /* 0x000fe200078e0206 */
[----:B------:R-:W-:Y:S01]  /*ae00*/  ISETP.GE.U32.AND.EX P0, PT, R17, UR7, PT, P0 ;  /* 0x0000000711007c0c */ /* 0x000fe2000bf06100 */
[----:B------:R-:W-:Y:S01]  /*ae10*/  IMAD.MOV.U32 R6, RZ, RZ, -0x1 ;  /* 0xffffffffff067424 */ /* 0x000fe200078e00ff */
[----:B------:R-:W-:-:S11]  /*ae20*/  @P2 LOP3.LUT R0, R0, 0x1, R5, 0x78, !PT ;  /* 0x0000000100002812 */ /* 0x000fd600078e7805 */
[----:B------:R-:W-:Y:S05]  /*ae30*/  @P0 BRA `(.L_x_305) ;  /* 0x0000000400500947 */ /* 0x000fea0003800000 */
[----:B------:R-:W0:Y:S01]  /*ae40*/  S2R R15, SR_CTAID.X ;  /* 0x00000000000f7919 */ /* 0x000e220000002500 */
[----:B------:R-:W-:Y:S01]  /*ae50*/  ULDC.64 UR6, c[0x0][0x628] ;  /* 0x00018a0000067ab9 */ /* 0x000fe20000000a00 */
[----:B------:R-:W1:Y:S01]  /*ae60*/  LDC R20, c[0x0][0x144] ;  /* 0x00005100ff147b82 */ /* 0x000e620000000800 */
[----:B------:R-:W-:Y:S01]  /*ae70*/  ISETP.NE.U32.AND P0, PT, RZ, UR6, PT ;  /* 0x00000006ff007c0c */ /* 0x000fe2000bf05070 */
[----:B------:R-:W2:Y:S01]  /*ae80*/  S2R R13, SR_CTAID.Y ;  /* 0x00000000000d7919 */ /* 0x000ea20000002600 */
[----:B------:R-:W-:Y:S01]  /*ae90*/  ULDC UR8, c[0x0][0x630] ;  /* 0x00018c0000087ab9 */ /* 0x000fe20000000800 */
[----:B------:R-:W-:Y:S01]  /*aea0*/  ULDC UR9, c[0x0][0x150] ;  /* 0x0000540000097ab9 */ /* 0x000fe20000000800 */
[----:B------:R-:W-:Y:S01]  /*aeb0*/  ISETP.NE.AND.EX P0, PT, RZ, UR7, PT, P0 ;  /* 0x00000007ff007c0c */ /* 0x000fe2000bf05300 */
[----:B------:R-:W-:Y:S02]  /*aec0*/  IMAD.MOV.U32 R4, RZ, RZ, R16 ;  /* 0x000000ffff047224 */ /* 0x000fe400078e0010 */
[----:B------:R-:W-:Y:S01]  /*aed0*/  IMAD.MOV.U32 R5, RZ, RZ, R17 ;  /* 0x000000ffff057224 */ /* 0x000fe200078e0011 */
[----:B0-----:R-:W-:-:S09]  /*aee0*/  I2FP.F32.U32 R22, R15 ;  /* 0x0000000f00167245 */ /* 0x001fd20000201000 */
[----:B------:R-:W-:Y:S05]  /*aef0*/  @!P0 BRA `(.L_x_306) ;  /* 0x0000000000288947 */ /* 0x000fea0003800000 */
[----:B------:R-:W-:Y:S02]  /*af00*/  ULDC UR5, c[0x0][0x634] ;  /* 0x00018d0000057ab9 */ /* 0x000fe40000000800 */
[----:B------:R-:W-:-:S05]  /*af10*/  IADD3 R5, P0, R16, UR5, RZ ;  /* 0x0000000510057c10 */ /* 0x000fca000ff1e0ff */
[----:B------:R-:W-:-:S04]  /*af20*/  IMAD.X R21, RZ, RZ, R17, P0 ;  /* 0x000000ffff157224 */ /* 0x000fc800000e0611 */
[----:B------:R-:W-:-:S04]  /*af30*/  IMAD.WIDE.U32 R6, R21, UR6, RZ ;  /* 0x0000000615067c25 */ /* 0x000fc8000f8e00ff */
[----:B------:R-:W-:-:S04]  /*af40*/  IMAD.WIDE.U32 R6, P0, R5, UR7, R6 ;  /* 0x0000000705067c25 */ /* 0x000fc8000f800006 */
[----:B------:R-:W-:-:S04]  /*af50*/  IMAD.WIDE.U32 R4, R5, UR6, RZ ;  /* 0x0000000605047c25 */ /* 0x000fc8000f8e00ff */
[----:B------:R-:W-:Y:S01]  /*af60*/  IMAD.MOV.U32 R4, RZ, RZ, R7 ;  /* 0x000000ffff047224 */ /* 0x000fe200078e0007 */
[----:B------:R-:W-:Y:S01]  /*af70*/  IADD3 RZ, P1, R5, R6, RZ ;  /* 0x0000000605ff7210 */ /* 0x000fe20007f3e0ff */
[----:B------:R-:W-:-:S04]  /*af80*/  IMAD.X R5, RZ, RZ, RZ, P0 ;  /* 0x000000ffff057224 */ /* 0x000fc800000e06ff */
[----:B------:R-:W-:-:S08]  /*af90*/  IMAD.WIDE.U32.X R4, R21, UR7, R4, P1 ;  /* 0x0000000715047c25 */ /* 0x000fd000088e0404 */
.L_x_306:
[----:B------:R-:W-:Y:S01]  /*afa0*/  FMUL R22, R22, UR9 ;  /* 0x0000000916167c20 */ /* 0x000fe20008400000 */
[--C-:B------:R-:W-:Y:S01]  /*afb0*/  SHF.R.U64 R14, R4, UR8, R5.reuse ;  /* 0x00000008040e7c19 */ /* 0x100fe20008001205 */
[----:B------:R-:W-:Y:S01]  /*afc0*/  ULDC.64 UR6, c[0x0][0x620] ;  /* 0x0001880000067ab9 */ /* 0x000fe20000000a00 */
[----:B------:R-:W-:Y:S01]  /*afd0*/  SHF.R.U32.HI R4, RZ, UR8, R5 ;  /* 0x00000008ff047c19 */ /* 0x000fe20008011605 */
[----:B------:R-:W-:Y:S01]  /*afe0*/  ULDC.64 UR8, c[0x0][0x640] ;  /* 0x0001900000087ab9 */ /* 0x000fe20000000a00 */
[----:B------:R-:W-:Y:S01]  /*aff0*/  IADD3 R5, P0, RZ, -R14, RZ ;  /* 0x8000000eff057210 */ /* 0x000fe20007f1e0ff */
[----:B------:R-:W0:Y:S01]  /*b000*/  F2I.U32.TRUNC.NTZ R22, R22 ;  /* 0x0000001600167305 */ /* 0x000e22000020f000 */
[----:B------:R-:W-:-:S03]  /*b010*/  ULDC UR5, c[0x0][0x618] ;  /* 0x0001860000057ab9 */ /* 0x000fc60000000800 */
[----:B------:R-:W-:Y:S01]  /*b020*/  IMAD.X R4, RZ, RZ, ~R4, P0 ;  /* 0x000000ffff047224 */ /* 0x000fe200000e0e04 */
[----:B------:R-:W-:-:S03]  /*b030*/  ISETP.NE.U32.AND P0, PT, RZ, UR8, PT ;  /* 0x00000008ff007c0c */ /* 0x000fc6000bf05070 */
[----:B------:R-:W-:Y:S01]  /*b040*/  IMAD R4, R4, UR6, RZ ;  /* 0x0000000604047c24 */ /* 0x000fe2000f8e02ff */
[----:B------:R-:W-:-:S03]  /*b050*/  ISETP.NE.AND.EX P0, PT, RZ, UR9, PT, P0 ;  /* 0x00000009ff007c0c */ /* 0x000fc6000bf05300 */
[C---:B------:R-:W-:Y:S02]  /*b060*/  IMAD R7, R5.reuse, UR7, R4 ;  /* 0x0000000705077c24 */ /* 0x040fe4000f8e0204 */
[----:B------:R-:W-:Y:S01]  /*b070*/  IMAD.WIDE.U32 R4, R5, UR6, R16 ;  /* 0x0000000605047c25 */ /* 0x000fe2000f8e0010 */
[----:B------:R-:W-:-:S03]  /*b080*/  ULDC UR6, c[0x0][0x154] ;  /* 0x0000550000067ab9 */ /* 0x000fc60000000800 */
[----:B0-----:R-:W-:Y:S02]  /*b090*/  IMAD.MOV R6, RZ, RZ, -R22 ;  /* 0x000000ffff067224 */ /* 0x001fe400078e0a16 */
[----:B------:R-:W-:Y:S02]  /*b0a0*/  IMAD.IADD R5, R5, 0x1, R7 ;  /* 0x0000000105057824 */ /* 0x000fe400078e0207 */
[----:B-1----:R-:W-:Y:S01]  /*b0b0*/  IMAD R15, R20, R6, R15 ;  /* 0x00000006140f7224 */ /* 0x002fe200078e020f */
[----:B--2---:R-:W-:Y:S01]  /*b0c0*/  I2FP.F32.U32 R6, R13 ;  /* 0x0000000d00067245 */ /* 0x004fe20000201000 */
[----:B------:R-:W0:Y:S01]  /*b0d0*/  LDC R20, c[0x0][0x148] ;  /* 0x00005200ff147b82 */ /* 0x000e220000000800 */
[--C-:B------:R-:W-:Y:S02]  /*b0e0*/  SHF.R.U64 R21, R4, UR5, R5.reuse ;  /* 0x0000000504157c19 */ /* 0x100fe40008001205 */
[----:B------:R-:W-:Y:S01]  /*b0f0*/  SHF.R.U32.HI R4, RZ, UR5, R5 ;  /* 0x00000005ff047c19 */ /* 0x000fe20008011605 */
[----:B------:R-:W-:Y:S01]  /*b100*/  FMUL R6, R6, UR6 ;  /* 0x0000000606067c20 */ /* 0x000fe20008400000 */
[----:B------:R-:W-:-:S02]  /*b110*/  ULDC UR5, c[0x0][0x608] ;  /* 0x0001820000057ab9 */ /* 0x000fc40000000800 */
[--C-:B------:R-:W-:Y:S01]  /*b120*/  SHF.R.U64 R23, R21, UR5, R4.reuse ;  /* 0x0000000515177c19 */ /* 0x100fe20008001204 */
[----:B------:R1:W2:Y:S01]  /*b130*/  F2I.U32.TRUNC.NTZ R24, R6 ;  /* 0x0000000600187305 */ /* 0x0002a2000020f000 */
[----:B------:R-:W-:Y:S01]  /*b140*/  SHF.R.U32.HI R4, RZ, UR5, R4 ;  /* 0x00000005ff047c19 */ /* 0x000fe20008011604 */
[----:B------:R-:W-:-:S03]  /*b150*/  ULDC UR5, c[0x0][0x658] ;  /* 0x0001960000057ab9 */ /* 0x000fc60000000800 */
[--C-:B------:R-:W-:Y:S02]  /*b160*/  SHF.R.U64 R22, R23, UR5, R4.reuse ;  /* 0x0000000517167c19 */ /* 0x100fe40008001204 */
[----:B------:R-:W-:-:S03]  /*b170*/  SHF.R.U32.HI R25, RZ, UR5, R4 ;  /* 0x00000005ff197c19 */ /* 0x000fc60008011604 */
[----:B------:R-:W-:Y:S02]  /*b180*/  IMAD.MOV.U32 R4, RZ, RZ, R22 ;  /* 0x000000ffff047224 */ /* 0x000fe400078e0016 */
[----:B------:R-:W-:Y:S01]  /*b190*/  IMAD.MOV.U32 R5, RZ, RZ, R25 ;  /* 0x000000ffff057224 */ /* 0x000fe200078e0019 */
[----:B-1----:R-:W-:Y:S06]  /*b1a0*/  @!P0 BRA `(.L_x_307) ;  /* 0x0000000000288947 */ /* 0x002fec0003800000 */
        /* <DEDUP_REMOVED lines=10> */
.L_x_307:
[----:B------:R-:W-:Y:S01]  /*b250*/  ISETP.NE.AND P0, PT, R2, 0x1, PT ;  /* 0x000000010200780c */ /* 0x000fe20003f05270 */
[----:B------:R-:W-:Y:S01]  /*b260*/  ULDC UR5, c[0x0][0x648] ;  /* 0x0001920000057ab9 */ /* 0x000fe20000000800 */
[----:B------:R-:W-:Y:S01]  /*b270*/  LOP3.LUT R23, R23, UR17, RZ, 0xc0, !PT ;  /* 0x0000001117177c12 */ /* 0x000fe2000f8ec0ff */
[----:B--2---:R-:W-:Y:S01]  /*b280*/  IMAD.MOV R24, RZ, RZ, -R24 ;  /* 0x000000ffff187224 */ /* 0x004fe200078e0a18 */
[----:B------:R-:W-:Y:S01]  /*b290*/  SHF.R.U64 R4, R4, UR5, R5 ;  /* 0x0000000504047c19 */ /* 0x000fe20008001205 */
[----:B------:R-:W-:Y:S01]  /*b2a0*/  ULDC UR5, c[0x0][0x638] ;  /* 0x00018e0000057ab9 */ /* 0x000fe20000000800 */
[----:B------:R-:W-:Y:S01]  /*b2b0*/  LOP3.LUT R21, R21, UR4, RZ, 0xc0, !PT ;  /* 0x0000000415157c12 */ /* 0x000fe2000f8ec0ff */
[----:B------:R-:W-:Y:S01]  /*b2c0*/  ULDC UR6, c[0x0][0x610] ;  /* 0x0001840000067ab9 */ /* 0x000fe20000000800 */
[----:B------:R-:W-:Y:S02]  /*b2d0*/  IMAD.MOV.U32 R6, RZ, RZ, R14 ;  /* 0x000000ffff067224 */ /* 0x000fe400078e000e */
[----:B------:R-:W-:-:S02]  /*b2e0*/  IMAD.MOV R5, RZ, RZ, -R4 ;  /* 0x000000ffff057224 */ /* 0x000fc400078e0a04 */
[----:B------:R-:W-:Y:S02]  /*b2f0*/  IMAD R4, R4, UR18, R23 ;  /* 0x0000001204047c24 */ /* 0x000fe4000f8e0217 */
[----:B0-----:R-:W-:Y:S02]  /*b300*/  @P0 IMAD R15, R20, R24, R13 ;  /* 0x00000018140f0224 */ /* 0x001fe400078e020d */
[----:B------:R-:W-:Y:S01]  /*b310*/  IMAD R22, R5, UR5, R22 ;  /* 0x0000000505167c24 */ /* 0x000fe2000f8e0216 */
[----:B------:R-:W-:Y:S01]  /*b320*/  ULDC UR5, c[0x0][0x600] ;  /* 0x0001800000057ab9 */ /* 0x000fe20000000800 */
[----:B------:R-:W-:Y:S02]  /*b330*/  IMAD R15, R4, UR6, R15 ;  /* 0x00000006040f7c24 */ /* 0x000fe4000f8e020f */
[----:B------:R-:W-:Y:S02]  /*b340*/  IMAD R22, R22, UR5, R21 ;  /* 0x0000000516167c24 */ /* 0x000fe4000f8e0215 */
[----:B------:R-:W-:-:S03]  /*b350*/  IMAD.MOV.U32 R4, RZ, RZ, 0x1 ;  /* 0x00000001ff047424 */ /* 0x000fc600078e00ff */
[----:B------:R-:W-:Y:S02]  /*b360*/  SEL R13, R22, R15, !P0 ;  /* 0x0000000f160d7207 */ /* 0x000fe40004000000 */
[----:B------:R-:W-:-:S07]  /*b370*/  SEL R20, R15, R22, !P0 ;  /* 0x000000160f147207 */ /* 0x000fce0004000000 */
.L_x_305:
[----:B------:R-:W-:Y:S05]  /*b380*/  BSYNC B1 ;  /* 0x0000000000017941 */ /* 0x000fea0003800000 */
.L_x_304:
[----:B------:R-:W-:-:S13]  /*b390*/  LOP3.LUT P0, RZ, R4, 0xff, RZ, 0xc0, !PT ;  /* 0x000000ff04ff7812 */ /* 0x000fda000780c0ff */
[----:B------:R-:W-:Y:S05]  /*b3a0*/  @P0 BRA `(.L_x_308) ;  /* 0xfffffff400380947 */ /* 0x000fea000383ffff */
[----:B------:R-:W-:Y:S05]  /*b3b0*/  BSYNC B0 ;  /* 0x0000000000007941 */ /* 0x000fea0003800000 */
.L_x_297:
[----:B------:R-:W-:-:S03]  /*b3c0*/  UMOV UR5, 0xffffffff ;  /* 0xffffffff00057882 */ /* 0x000fc60000000000 */
[----:B------:R-:W-:Y:S05]  /*b3d0*/  BRA.DIV UR5, `(.L_x_309) ;  /* 0x0000000605c87947 */ /* 0x000fea000b800000 */
[----:B------:R-:W-:-:S13]  /*b3e0*/  ELECT P6, URZ, PT ;  /* 0x00000000003f782f */ /* 0x000fda00038c0000 */
.L_x_328:
[----:B------:R-:W-:Y:S04]  /*b3f0*/  BSSY B0, `(.L_x_310) ;  /* 0x0000058000007945 */ /* 0x000fe80003800000 */
[----:B------:R-:W-:Y:S05]  /*b400*/  @!P6 BRA `(.L_x_311) ;  /* 0x000000040058e947 */ /* 0x000fea0003800000 */
[----:B------:R-:W-:-:S04]  /*b410*/  LOP3.LUT R19, R19, 0x2, RZ, 0xfc, !PT ;  /* 0x0000000213137812 */ /* 0x000fc800078efcff */
[----:B------:R-:W-:-:S13]  /*b420*/  ISETP.NE.AND P0, PT, R19, 0x3, PT ;  /* 0x000000031300780c */ /* 0x000fda0003f05270 */
[----:B------:R-:W-:Y:S05]  /*b430*/  @!P0 BRA `(.L_x_312) ;  /* 0x0000000000048947 */ /* 0x000fea0003800000 */
[----:B------:R-:W-:Y:S01]  /*b440*/  BPT.TRAP 0x1 ;  /* 0x000000040000795c */ /* 0x000fe20000300000 */
.L_x_312:
[----:B------:R-:W0:Y:S01]  /*b450*/  S2R R5, SR_CgaCtaId ;  /* 0x0000000000057919 */ /* 0x000e220000008800 */
[----:B------:R-:W-:Y:S02]  /*b460*/  MOV R2, 0x400 ;  /* 0x0000040000027802 */ /* 0x000fe40000000f00 */
[----:B------:R-:W-:Y:S02]  /*b470*/  SHF.L.U32 R4, R0, 0x1f, RZ ;  /* 0x0000001f00047819 */ /* 0x000fe400000006ff */
[----:B0-----:R-:W-:-:S05]  /*b480*/  LEA R2, R5, R2, 0x18 ;  /* 0x0000000205027211 */ /* 0x001fca00078ec0ff */
[----:B------:R-:W-:-:S04]  /*b490*/  VIADD R2, R2, 0x48 ;  /* 0x0000004802027836 */ /* 0x000fc80000000000 */
[C---:B------:R-:W-:Y:S02]  /*b4a0*/  IMAD R7, R3.reuse, 0x8, R2 ;  /* 0x0000000803077824 */ /* 0x040fe400078e0202 */
[----:B------:R-:W-:Y:S02]  /*b4b0*/  VIADD R3, R3, 0x1 ;  /* 0x0000000103037836 */ /* 0x000fe40000000000 */
[----:B------:R-:W0:Y:S03]  /*b4c0*/  SYNCS.PHASECHK.TRANS64.TRYWAIT P0, [R7+URZ], R4 ;  /* 0x00000004070075a7 */ /* 0x000e26000800017f */
[----:B------:R-:W-:-:S04]  /*b4d0*/  ISETP.NE.AND P1, PT, R3, 0x9, PT ;  /* 0x000000090300780c */ /* 0x000fc80003f25270 */
[----:B------:R-:W-:Y:S02]  /*b4e0*/  SEL R5, RZ, 0x1, P1 ;  /* 0x00000001ff057807 */ /* 0x000fe40000800000 */
[----:B------:R-:W-:Y:S02]  /*b4f0*/  SEL R3, R3, RZ, P1 ;  /* 0x000000ff03037207 */ /* 0x000fe40000800000 */
[----:B------:R-:W-:-:S03]  /*b500*/  LOP3.LUT R6, R0, R5, RZ, 0x3c, !PT ;  /* 0x0000000500067212 */ /* 0x000fc600078e3cff */
[----:B------:R-:W-:Y:S01]  /*b510*/  IMAD R8, R3, 0x8, R2 ;  /* 0x0000000803087824 */ /* 0x000fe200078e0202 */
[----:B------:R-:W-:Y:S01]  /*b520*/  SHF.L.U32 R5, R6, 0x1f, RZ ;  /* 0x0000001f06057819 */ /* 0x000fe200000006ff */
[----:B0-----:R-:W-:Y:S06]  /*b530*/  @!P0 BRA `(.L_x_313) ;  /* 0x0000000400908947 */ /* 0x001fec0003800000 */
.L_x_329:
[----:B------:R-:W1:Y:S01]  /*b540*/  SYNCS.PHASECHK.TRANS64.TRYWAIT P0, [R8+URZ], R5 ;  /* 0x00000005080075a7 */ /* 0x000e62000800017f */
[----:B------:R-:W-:-:S05]  /*b550*/  VIADD R0, R3, 0x1 ;  /* 0x0000000103007836 */ /* 0x000fca0000000000 */
[----:B------:R-:W-:-:S04]  /*b560*/  ISETP.NE.AND P1, PT, R0, 0x9, PT ;  /* 0x000000090000780c */ /* 0x000fc80003f25270 */
[----:B------:R-:W-:Y:S02]  /*b570*/  SEL R3, RZ, 0x1, P1 ;  /* 0x00000001ff037807 */ /* 0x000fe40000800000 */
[----:B0-----:R-:W-:Y:S02]  /*b580*/  SEL R7, R0, RZ, P1 ;  /* 0x000000ff00077207 */ /* 0x001fe40000800000 */
[----:B------:R-:W-:-:S03]  /*b590*/  LOP3.LUT R6, R6, R3, RZ, 0x3c, !PT ;  /* 0x0000000306067212 */ /* 0x000fc600078e3cff */
[----:B------:R-:W-:Y:S01]  /*b5a0*/  IMAD R9, R7, 0x8, R2 ;  /* 0x0000000807097824 */ /* 0x000fe200078e0202 */
[----:B------:R-:W-:Y:S01]  /*b5b0*/  SHF.L.U32 R4, R6, 0x1f, RZ ;  /* 0x0000001f06047819 */ /* 0x000fe200000006ff */
[----:B-1----:R-:W-:Y:S06]  /*b5c0*/  @!P0 BRA `(.L_x_314) ;  /* 0x0000000400808947 */ /* 0x002fec0003800000 */
.L_x_330:
[----:B------:R-:W1:Y:S01]  /*b5d0*/  SYNCS.PHASECHK.TRANS64.TRYWAIT P0, [R9+URZ], R4 ;  /* 0x00000004090075a7 */ /* 0x000e62000800017f */
[----:B------:R-:W-:-:S05]  /*b5e0*/  VIADD R0, R7, 0x1 ;  /* 0x0000000107007836 */ /* 0x000fca0000000000 */
[----:B------:R-:W-:-:S04]  /*b5f0*/  ISETP.NE.AND P1, PT, R0, 0x9, PT ;  /* 0x000000090000780c */ /* 0x000fc80003f25270 */
[----:B------:R-:W-:Y:S02]  /*b600*/  SEL R3, RZ, 0x1, P1 ;  /* 0x00000001ff037807 */ /* 0x000fe40000800000 */
[----:B------:R-:W-:Y:S02]  /*b610*/  SEL R7, R0, RZ, P1 ;  /* 0x000000ff00077207 */ /* 0x000fe40000800000 */
[----:B------:R-:W-:-:S03]  /*b620*/  LOP3.LUT R6, R6, R3, RZ, 0x3c, !PT ;  /* 0x0000000306067212 */ /* 0x000fc600078e3cff */
[----:B0-----:R-:W-:Y:S01]  /*b630*/  IMAD R8, R7, 0x8, R2 ;  /* 0x0000000807087824 */ /* 0x001fe200078e0202 */
[----:B------:R-:W-:Y:S01]  /*b640*/  SHF.L.U32 R5, R6, 0x1f, RZ ;  /* 0x0000001f06057819 */ /* 0x000fe200000006ff */
[----:B-1----:R-:W-:Y:S06]  /*b650*/  @!P0 BRA `(.L_x_315) ;  /* 0x0000000400708947 */ /* 0x002fec0003800000 */
.L_x_331:
        /* <DEDUP_REMOVED lines=9> */
.L_x_332:
        /* <DEDUP_REMOVED lines=9> */
.L_x_333:
        /* <DEDUP_REMOVED lines=9> */
.L_x_334:
[----:B------:R-:W1:Y:S01]  /*b810*/  SYNCS.PHASECHK.TRANS64.TRYWAIT P0, [R9+URZ], R4 ;  /* 0x00000004090075a7 */ /* 0x000e62000800017f */
[----:B------:R-:W-:-:S05]  /*b820*/  VIADD R0, R7, 0x1 ;  /* 0x0000000107007836 */ /* 0x000fca0000000000 */
[----:B------:R-:W-:-:S04]  /*b830*/  ISETP.NE.AND P1, PT, R0, 0x9, PT ;  /* 0x000000090000780c */ /* 0x000fc80003f25270 */
[----:B------:R-:W-:Y:S02]  /*b840*/  SEL R3, RZ, 0x1, P1 ;  /* 0x00000001ff037807 */ /* 0x000fe40000800000 */
[----:B------:R-:W-:Y:S02]  /*b850*/  SEL R7, R0, RZ, P1 ;  /* 0x000000ff00077207 */ /* 0x000fe40000800000 */
[----:B------:R-:W-:-:S03]  /*b860*/  LOP3.LUT R11, R6, R3, RZ, 0x3c, !PT ;  /* 0x00000003060b7212 */ /* 0x000fc600078e3cff */
[----:B------:R-:W-:Y:S01]  /*b870*/  IMAD R6, R7, 0x8, R2 ;  /* 0x0000000807067824 */ /* 0x000fe200078e0202 */
[----:B0-----:R-:W-:Y:S01]  /*b880*/  SHF.L.U32 R5, R11, 0x1f, RZ ;  /* 0x0000001f0b057819 */ /* 0x001fe200000006ff */
[----:B-1----:R-:W-:Y:S06]  /*b890*/  @!P0 BRA `(.L_x_319) ;  /* 0x0000000400308947 */ /* 0x002fec0003800000 */
.L_x_335:
[----:B------:R-:W1:Y:S01]  /*b8a0*/  SYNCS.PHASECHK.TRANS64.TRYWAIT P0, [R6+URZ], R5 ;  /* 0x00000005060075a7 */ /* 0x000e62000800017f */
[----:B------:R-:W-:-:S05]  /*b8b0*/  VIADD R0, R7, 0x1 ;  /* 0x0000000107007836 */ /* 0x000fca0000000000 */
[----:B------:R-:W-:-:S04]  /*b8c0*/  ISETP.NE.AND P1, PT, R0, 0x9, PT ;  /* 0x000000090000780c */ /* 0x000fc80003f25270 */
[----:B0-----:R-:W-:Y:S02]  /*b8d0*/  SEL R4, RZ, 0x1, P1 ;  /* 0x00000001ff047807 */ /* 0x001fe40000800000 */
[----:B------:R-:W-:Y:S02]  /*b8e0*/  SEL R3, R0, RZ, P1 ;  /* 0x000000ff00037207 */ /* 0x000fe40000800000 */
[----:B------:R-:W-:Y:S01]  /*b8f0*/  LOP3.LUT R0, R11, R4, RZ, 0x3c, !PT ;  /* 0x000000040b007212 */ /* 0x000fe200078e3cff */
[----:B-1----:R-:W-:Y:S06]  /*b900*/  @!P0 BRA `(.L_x_320) ;  /* 0x0000000400288947 */ /* 0x002fec0003800000 */
.L_x_336:
[----:B------:R-:W-:Y:S01]  /*b910*/  IMAD R3, R3, 0x8, R2 ;  /* 0x0000000803037824 */ /* 0x000fe200078e0202 */
[----:B------:R-:W-:-:S07]  /*b920*/  SHF.L.U32 R0, R0, 0x1f, RZ ;  /* 0x0000001f00007819 */ /* 0x000fce00000006ff */
.L_x_321:
[----:B-1----:R1:W2:Y:S02]  /*b930*/  SYNCS.PHASECHK.TRANS64.TRYWAIT P0, [R3+URZ], R0 ;  /* 0x00000000030075a7 */ /* 0x0022a4000800017f */
[----:B--2---:R-:W-:Y:S05]  /*b940*/  @!P0 NANOSLEEP.SYNCS 0x989680 ;  /* 0x009896800000895d */ /* 0x004fea0003900000 */
[----:B------:R-:W2:Y:S02]  /*b950*/  @!P0 SYNCS.PHASECHK.TRANS64 P0, [R3+URZ], R0 ;  /* 0x00000000030085a7 */ /* 0x000ea4000800007f */
[----:B--2---:R-:W-:Y:S05]  /*b960*/  @!P0 BRA `(.L_x_321) ;  /* 0xfffffffc00f08947 */ /* 0x004fea000383ffff */
.L_x_311:
[----:B------:R-:W-:Y:S05]  /*b970*/  BSYNC B0 ;  /* 0x0000000000007941 */ /* 0x000fea0003800000 */
.L_x_310:
[----:B------:R-:W-:Y:S05]  /*b980*/  EXIT ;  /* 0x000000000000794d */ /* 0x000fea0003800000 */
.L_x_22:
[----:B---3--:R3:W4:Y:S02]  /*b990*/  SYNCS.PHASECHK.TRANS64.TRYWAIT P1, [R3+URZ], R0 ;  /* 0x00000000030075a7 */ /* 0x008724000802017f */
[----:B----4-:R-:W-:Y:S05]  /*b9a0*/  @!P1 NANOSLEEP.SYNCS 0x989680 ;  /* 0x009896800000995d */ /* 0x010fea0003900000 */
[----:B------:R-:W4:Y:S02]  /*b9b0*/  @!P1 SYNCS.PHASECHK.TRANS64 P1, [R3+URZ], R0 ;  /* 0x00000000030095a7 */ /* 0x000f24000802007f */
[----:B----4-:R-:W-:Y:S05]  /*b9c0*/  @!P1 BRA `(.L_x_22) ;  /* 0xfffffffc00f09947 */ /* 0x010fea000383ffff */
[----:B------:R-:W-:Y:S05]  /*b9d0*/  BRA `(.L_x_21) ;  /* 0xffffff5800e87947 */ /* 0x000fea000383ffff */
.L_x_27:
[----:B-1----:R1:W2:Y:S02]  /*b9e0*/  SYNCS.PHASECHK.TRANS64.TRYWAIT P1, [R5+URZ], R4 ;  /* 0x00000004050075a7 */ /* 0x0022a4000802017f */
[----:B--2---:R-:W-:Y:S05]  /*b9f0*/  @!P1 NANOSLEEP.SYNCS 0x989680 ;  /* 0x009896800000995d */ /* 0x004fea0003900000 */
[----:B------:R-:W2:Y:S02]  /*ba00*/  @!P1 SYNCS.PHASECHK.TRANS64 P1, [R5+URZ], R4 ;  /* 0x00000004050095a7 */ /* 0x000ea4000802007f */
[----:B--2---:R-:W-:Y:S05]  /*ba10*/  @!P1 BRA `(.L_x_27) ;  /* 0xfffffffc00f09947 */ /* 0x004fea000383ffff */
[----:B------:R-:W-:Y:S05]  /*ba20*/  BRA `(.L_x_26) ;  /* 0xffffff5c009c7947 */ /* 0x000fea000383ffff */
.L_x_298:
[----:B------:R-:W-:Y:S01]  /*ba30*/  BSSY B1, `(.L_x_322) ;  /* 0x0000006000017945 */ /* 0x000fe20003800000 */
[----:B------:R-:W-:-:S07]  /*ba40*/  IMAD.MOV.U32 R15, RZ, RZ, -0x1 ;  /* 0xffffffffff0f7424 */ /* 0x000fce00078e00ff */
[----:B------:R-:W-:Y:S05]  /*ba50*/  WARPSYNC.COLLECTIVE R15, `(.L_x_323) ;  /* 0x000000000f0c7348 */ /* 0x000fea0003c00000 */
[----:B------:R-:W-:Y:S02]  /*ba60*/  ELECT P6, UR62, PT ;  /* 0x00000000003e782f */ /* 0x000fe400038c0000 */
[----:B------:R-:W-:Y:S01]  /*ba70*/  MOV R14, UR62 ;  /* 0x0000003e000e7c02 */ /* 0x000fe20008000f00 */
[----:B------:R-:W-:Y:S10]  /*ba80*/  ENDCOLLECTIVE ;  /* 0x000000000000791b */ /* 0x000ff40003800000 */
.L_x_323:
[----:B------:R-:W-:Y:S05]  /*ba90*/  BSYNC B1 ;  /* 0x0000000000017941 */ /* 0x000fea0003800000 */
.L_x_322:
[----:B------:R-:W-:Y:S05]  /*baa0*/  BRA `(.L_x_324) ;  /* 0xffffffec00847947 */ /* 0x000fea000383ffff */
.L_x_301:
[----:B0-----:R0:W1:Y:S02]  /*bab0*/  SYNCS.PHASECHK.TRANS64.TRYWAIT P0, [R20+URZ+0x48], R7 ;  /* 0x00004807140075a7 */ /* 0x001064000800017f */
[----:B-1----:R-:W-:Y:S05]  /*bac0*/  @!P0 NANOSLEEP.SYNCS 0x989680 ;  /* 0x009896800000895d */ /* 0x002fea0003900000 */
[----:B------:R-:W1:Y:S02]  /*bad0*/  @!P0 SYNCS.PHASECHK.TRANS64 P0, [R20+URZ+0x48], R7 ;  /* 0x00004807140085a7 */ /* 0x000e64000800007f */
[----:B-1----:R-:W-:Y:S05]  /*bae0*/  @!P0 BRA `(.L_x_301) ;  /* 0xfffffffc00f08947 */ /* 0x002fea000383ffff */
[----:B------:R-:W-:Y:S05]  /*baf0*/  BRA `(.L_x_325) ;  /* 0xffffffec00c47947 */ /* 0x000fea000383ffff */
.L_x_309:
[----:B------:R-:W-:Y:S01]  /*bb00*/  BSSY B0, `(.L_x_326) ;  /* 0x0000006000007945 */ /* 0x000fe20003800000 */
[----:B------:R-:W-:-:S07]  /*bb10*/  IMAD.MOV.U32 R15, RZ, RZ, -0x1 ;  /* 0xffffffffff0f7424 */ /* 0x000fce00078e00ff */
[----:B------:R-:W-:Y:S05]  /*bb20*/  WARPSYNC.COLLECTIVE R15, `(.L_x_327) ;  /* 0x000000000f0c7348 */ /* 0x000fea0003c00000 */
[----:B------:R-:W-:Y:S02]  /*bb30*/  ELECT P6, UR62, PT ;  /* 0x00000000003e782f */ /* 0x000fe400038c0000 */
[----:B------:R-:W-:Y:S01]  /*bb40*/  MOV R14, UR62 ;  /* 0x0000003e000e7c02 */ /* 0x000fe20008000f00 */
[----:B------:R-:W-:Y:S10]  /*bb50*/  ENDCOLLECTIVE ;  /* 0x000000000000791b */ /* 0x000ff40003800000 */
.L_x_327:
[----:B------:R-:W-:Y:S05]  /*bb60*/  BSYNC B0 ;  /* 0x0000000000007941 */ /* 0x000fea0003800000 */
.L_x_326:
[----:B------:R-:W-:Y:S05]  /*bb70*/  BRA `(.L_x_328) ;  /* 0xfffffff8001c7947 */ /* 0x000fea000383ffff */
.L_x_313:
[----:B0-----:R0:W1:Y:S02]  /*bb80*/  SYNCS.PHASECHK.TRANS64.TRYWAIT P0, [R7+URZ], R4 ;  /* 0x00000004070075a7 */ /* 0x001064000800017f */
[----:B-1----:R-:W-:Y:S05]  /*bb90*/  @!P0 NANOSLEEP.SYNCS 0x989680 ;  /* 0x009896800000895d */ /* 0x002fea0003900000 */
[----:B------:R-:W1:Y:S02]  /*bba0*/  @!P0 SYNCS.PHASECHK.TRANS64 P0, [R7+URZ], R4 ;  /* 0x00000004070085a7 */ /* 0x000e64000800007f */
[----:B-1----:R-:W-:Y:S05]  /*bbb0*/  @!P0 BRA `(.L_x_313) ;  /* 0xfffffffc00f08947 */ /* 0x002fea000383ffff */
[----:B------:R-:W-:Y:S05]  /*bbc0*/  BRA `(.L_x_329) ;  /* 0xfffffff8005c7947 */ /* 0x000fea000383ffff */
.L_x_314:
[----:B0-----:R0:W1:Y:S02]  /*bbd0*/  SYNCS.PHASECHK.TRANS64.TRYWAIT P0, [R8+URZ], R5 ;  /* 0x00000005080075a7 */ /* 0x001064000800017f */
[----:B-1----:R-:W-:Y:S05]  /*bbe0*/  @!P0 NANOSLEEP.SYNCS 0x989680 ;  /* 0x009896800000895d */ /* 0x002fea0003900000 */
[----:B------:R-:W1:Y:S02]  /*bbf0*/  @!P0 SYNCS.PHASECHK.TRANS64 P0, [R8+URZ], R5 ;  /* 0x00000005080085a7 */ /* 0x000e64000800007f */
[----:B-1----:R-:W-:Y:S05]  /*bc00*/  @!P0 BRA `(.L_x_314) ;  /* 0xfffffffc00f08947 */ /* 0x002fea000383ffff */
[----:B------:R-:W-:Y:S05]  /*bc10*/  BRA `(.L_x_330) ;  /* 0xfffffff8006c7947 */ /* 0x000fea000383ffff */
.L_x_315:
[----:B0-----:R0:W1:Y:S02]  /*bc20*/  SYNCS.PHASECHK.TRANS64.TRYWAIT P0, [R9+URZ], R4 ;  /* 0x00000004090075a7 */ /* 0x001064000800017f */
[----:B-1----:R-:W-:Y:S05]  /*bc30*/  @!P0 NANOSLEEP.SYNCS 0x989680 ;  /* 0x009896800000895d */ /* 0x002fea0003900000 */
[----:B------:R-:W1:Y:S02]  /*bc40*/  @!P0 SYNCS.PHASECHK.TRANS64 P0, [R9+URZ], R4 ;  /* 0x00000004090085a7 */ /* 0x000e64000800007f */
[----:B-1----:R-:W-:Y:S05]  /*bc50*/  @!P0 BRA `(.L_x_315) ;  /* 0xfffffffc00f08947 */ /* 0x002fea000383ffff */
[----:B------:R-:W-:Y:S05]  /*bc60*/  BRA `(.L_x_331) ;  /* 0xfffffff8007c7947 */ /* 0x000fea000383ffff */
.L_x_316:
[----:B0-----:R0:W1:Y:S02]  /*bc70*/  SYNCS.PHASECHK.TRANS64.TRYWAIT P0, [R8+URZ], R5 ;  /* 0x00000005080075a7 */ /* 0x001064000800017f */
[----:B-1----:R-:W-:Y:S05]  /*bc80*/  @!P0 NANOSLEEP.SYNCS 0x989680 ;  /* 0x009896800000895d */ /* 0x002fea0003900000 */
[----:B------:R-:W1:Y:S02]  /*bc90*/  @!P0 SYNCS.PHASECHK.TRANS64 P0, [R8+URZ], R5 ;  /* 0x00000005080085a7 */ /* 0x000e64000800007f */
[----:B-1----:R-:W-:Y:S05]  /*bca0*/  @!P0 BRA `(.L_x_316) ;  /* 0xfffffffc00f08947 */ /* 0x002fea000383ffff */
[----:B------:R-:W-:Y:S05]  /*bcb0*/  BRA `(.L_x_332) ;  /* 0xfffffff8008c7947 */ /* 0x000fea000383ffff */
.L_x_317:
[----:B0-----:R0:W1:Y:S02]  /*bcc0*/  SYNCS.PHASECHK.TRANS64.TRYWAIT P0, [R9+URZ], R4 ;  /* 0x00000004090075a7 */ /* 0x001064000800017f */
[----:B-1----:R-:W-:Y:S05]  /*bcd0*/  @!P0 NANOSLEEP.SYNCS 0x989680 ;  /* 0x009896800000895d */ /* 0x002fea0003900000 */
[----:B------:R-:W1:Y:S02]  /*bce0*/  @!P0 SYNCS.PHASECHK.TRANS64 P0, [R9+URZ], R4 ;  /* 0x00000004090085a7 */ /* 0x000e64000800007f */
[----:B-1----:R-:W-:Y:S05]  /*bcf0*/  @!P0 BRA `(.L_x_317) ;  /* 0xfffffffc00f08947 */ /* 0x002fea000383ffff */
[----:B------:R-:W-:Y:S05]  /*bd00*/  BRA `(.L_x_333) ;  /* 0xfffffff8009c7947 */ /* 0x000fea000383ffff */
.L_x_318:
[----:B0-----:R0:W1:Y:S02]  /*bd10*/  SYNCS.PHASECHK.TRANS64.TRYWAIT P0, [R8+URZ], R5 ;  /* 0x00000005080075a7 */ /* 0x001064000800017f */
[----:B-1----:R-:W-:Y:S05]  /*bd20*/  @!P0 NANOSLEEP.SYNCS 0x989680 ;  /* 0x009896800000895d */ /* 0x002fea0003900000 */
[----:B------:R-:W1:Y:S02]  /*bd30*/  @!P0 SYNCS.PHASECHK.TRANS64 P0, [R8+URZ], R5 ;  /* 0x00000005080085a7 */ /* 0x000e64000800007f */
[----:B-1----:R-:W-:Y:S05]  /*bd40*/  @!P0 BRA `(.L_x_318) ;  /* 0xfffffffc00f08947 */ /* 0x002fea000383ffff */
[----:B------:R-:W-:Y:S05]  /*bd50*/  BRA `(.L_x_334) ;  /* 0xfffffff800ac7947 */ /* 0x000fea000383ffff */
.L_x_319:
[----:B0-----:R0:W1:Y:S02]  /*bd60*/  SYNCS.PHASECHK.TRANS64.TRYWAIT P0, [R9+URZ], R4 ;  /* 0x00000004090075a7 */ /* 0x001064000800017f */
[----:B-1----:R-:W-:Y:S05]  /*bd70*/  @!P0 NANOSLEEP.SYNCS 0x989680 ;  /* 0x009896800000895d */ /* 0x002fea0003900000 */
[----:B------:R-:W1:Y:S02]  /*bd80*/  @!P0 SYNCS.PHASECHK.TRANS64 P0, [R9+URZ], R4 ;  /* 0x00000004090085a7 */ /* 0x000e64000800007f */
[----:B-1----:R-:W-:Y:S05]  /*bd90*/  @!P0 BRA `(.L_x_319) ;  /* 0xfffffffc00f08947 */ /* 0x002fea000383ffff */
[----:B------:R-:W-:Y:S05]  /*bda0*/  BRA `(.L_x_335) ;  /* 0xfffffff800bc7947 */ /* 0x000fea000383ffff */
.L_x_320:
[----:B0-----:R0:W1:Y:S02]  /*bdb0*/  SYNCS.PHASECHK.TRANS64.TRYWAIT P0, [R6+URZ], R5 ;  /* 0x00000005060075a7 */ /* 0x001064000800017f */
[----:B-1----:R-:W-:Y:S05]  /*bdc0*/  @!P0 NANOSLEEP.SYNCS 0x989680 ;  /* 0x009896800000895d */ /* 0x002fea0003900000 */
[----:B------:R-:W1:Y:S02]  /*bdd0*/  @!P0 SYNCS.PHASECHK.TRANS64 P0, [R6+URZ], R5 ;  /* 0x00000005060085a7 */ /* 0x000e64000800007f */
[----:B-1----:R-:W-:Y:S05]  /*bde0*/  @!P0 BRA `(.L_x_320) ;  /* 0xfffffffc00f08947 */ /* 0x002fea000383ffff */
[----:B------:R-:W-:Y:S05]  /*bdf0*/  BRA `(.L_x_336) ;  /* 0xfffffff800c47947 */ /* 0x000fea000383ffff */
.L_x_337:
[----:B------:R-:W-:-:S00]  /*be00*/  BRA `(.L_x_337) ;  /* 0xfffffffc00fc7947 */ /* 0x000fc0000383ffff */
[----:B------:R-:W-:-:S00]  /*be10*/  NOP ;  /* 0x0000000000007918 */ /* 0x000fc00000000000 */
        /* <DEDUP_REMOVED lines=14> */
.L_x_338:


//--------------------- .nv.global.init           --------------------------
	.section	.nv.global.init,"aw",@progbits
.nv.global.init:
	.type		$str$22,@object
	.size		$str$22,($str$23 - $str$22)
$str$22:
        /*0000*/ 	.byte	0x6b, 0x5f, 0x74, 0x69, 0x6c, 0x65, 0x5f, 0x63, 0x6f, 0x75, 0x6e, 0x74, 0x20, 0x3e, 0x3d, 0x20
        /*0010*/ 	.byte	0x31, 0x00
	.type		$str$23,@object
	.size		$str$23,(__unnamed_1 - $str$23)
$str$23:
        /*0012*/ 	.byte	0x2f, 0x74, 0x6d, 0x70, 0x2f, 0x63, 0x75, 0x74, 0x6c, 0x61, 0x73, 0x73, 0x5f, 0x73, 0x77, 0x65
        /*0022*/ 	.byte	0x65, 0x70, 0x5f, 0x73, 0x72, 0x63, 0x2f, 0x69, 0x6e, 0x63, 0x6c, 0x75, 0x64, 0x65, 0x2f, 0x63
        /*0032*/ 	.byte	0x75, 0x74, 0x6c, 0x61, 0x73, 0x73, 0x2f, 0x67, 0x65, 0x6d, 0x6d, 0x2f, 0x63, 0x6f, 0x6c, 0x6c
        /*0042*/ 	.byte	0x65, 0x63, 0x74, 0x69, 0x76, 0x65, 0x2f, 0x73, 0x6d, 0x39, 0x30, 0x5f, 0x6d, 0x6d, 0x61, 0x5f
        /*0052*/ 	.byte	0x74, 0x6d, 0x61, 0x5f, 0x67, 0x6d, 0x6d, 0x61, 0x5f, 0x73, 0x73, 0x5f, 0x77, 0x61, 0x72, 0x70
        /*0062*/ 	.byte	0x73, 0x70, 0x65, 0x63, 0x69, 0x61, 0x6c, 0x69, 0x7a, 0x65, 0x64, 0x2e, 0x68, 0x70, 0x70, 0x00
	.type		__unnamed_1,@object
	.size		__unnamed_1,(.L_0 - __unnamed_1)
__unnamed_1:
        /*0072*/ 	.byte	0x76, 0x6f, 0x69, 0x64, 0x20, 0x63, 0x75, 0x74, 0x6c, 0x61, 0x73, 0x73, 0x3a, 0x3a, 0x67, 0x65
        /* <DEDUP_REMOVED lines=181> */
.L_0:


//--------------------- .nv.shared._ZN7cutlass13device_kernelINS_4gemm6kernel13GemmUniversalIN4cute5tupleIJiiiiEEENS1_10collective13CollectiveMmaINS1_34MainloopSm90TmaGmmaWarpSpecializedILi9ENS5_IJNS4_1CILi1EEENSA_ILi2EEESB_EEENS1_35KernelTmaWarpSpecializedCooperativeEEENS5_IJNSA_ILi128EEENSA_ILi256EEENSA_ILi32EEEEEENS_10bfloat16_tENS5_IJlSB_lEEESK_SL_NS4_8TiledMMAINS4_8MMA_AtomIJNS4_4SM904GMMA28MMA_64x256x16_F32BF16BF16_SSILNSP_5MajorE0ELSR_0ELNSP_7ScaleInE1ELSS_1EEEEEENS4_6LayoutINS5_IJSC_SB_SB_EEENS5_IJSB_NSA_ILi0EEESX_EEEEENS5_IJNS4_10UnderscoreES10_S10_EEEEENS4_23SM90_TMA_LOAD_MULTICASTENS4_14ComposedLayoutINS4_7SwizzleILi2ELi4ELi3EEENS4_18smem_ptr_flag_bitsILi16EEENSV_INS5_IJNSA_ILi8EEESI_EEENS5_IJSI_SB_EEEEEEEvNS4_8identityENS4_13SM90_TMA_LOADES1D_vS1E_EENS_8epilogue10collective6detail29Sm90TmaWarpSpecializedAdapterINS1I_15DefaultEpilogueISK_SL_SL_NS1H_6thread17LinearCombinationISK_Li1EffLNS1M_9ScaleType4KindE0ELNS_15FloatRoundStyleE2ESK_EENS1_15EpilogueDefaultEEEEEvvEEEEvNT_6ParamsE --------------------------
	.section	.nv.shared._ZN7cutlass13device_kernelINS_4gemm6kernel13GemmUniversalIN4cute5tupleIJiiiiEEENS1_10collective13CollectiveMmaINS1_34MainloopSm90TmaGmmaWarpSpecializedILi9ENS5_IJNS4_1CILi1EEENSA_ILi2EEESB_EEENS1_35KernelTmaWarpSpecializedCooperativeEEENS5_IJNSA_ILi128EEENSA_ILi256EEENSA_ILi32EEEEEENS_10bfloat16_tENS5_IJlSB_lEEESK_SL_NS4_8TiledMMAINS4_8MMA_AtomIJNS4_4SM904GMMA28MMA_64x256x16_F32BF16BF16_SSILNSP_5MajorE0ELSR_0ELNSP_7ScaleInE1ELSS_1EEEEEENS4_6LayoutINS5_IJSC_SB_SB_EEENS5_IJSB_NSA_ILi0EEESX_EEEEENS5_IJNS4_10UnderscoreES10_S10_EEEEENS4_23SM90_TMA_LOAD_MULTICASTENS4_14ComposedLayoutINS4_7SwizzleILi2ELi4ELi3EEENS4_18smem_ptr_flag_bitsILi16EEENSV_INS5_IJNSA_ILi8EEESI_EEENS5_IJSI_SB_EEEEEEEvNS4_8identityENS4_13SM90_TMA_LOADES1D_vS1E_EENS_8epilogue10collective6detail29Sm90TmaWarpSpecializedAdapterINS1I_15DefaultEpilogueISK_SL_SL_NS1H_6thread17LinearCombinationISK_Li1EffLNS1M_9ScaleType4KindE0ELNS_15FloatRoundStyleE2ESK_EENS1_15EpilogueDefaultEEEEEvvEEEEvNT_6ParamsE,"aw",@nobits
	.sectionflags	@""
	.align	16
	.zero		1024


//--------------------- .nv.shared.reserved.0     --------------------------
	.section	.nv.shared.reserved.0,"aw",@nobits
	.weak		__nv_reservedSMEM_offset_0_alias
	.size		__nv_reservedSMEM_offset_0_alias, 0, 0
	.other		__nv_reservedSMEM_offset_0_alias,@"STO_CUDA_RESERVED_SHARED STV_DEFAULT"
__nv_reservedSMEM_offset_0_alias:
	.zero		0


//--------------------- .nv.global                --------------------------
	.section	.nv.global,"aw",@nobits
.nv.global:
	.type		_ZN40_INTERNAL_f5bbe70c_4_k_cu_ff62c2c3_289674cute1_E,@object
	.size		_ZN40_INTERNAL_f5bbe70c_4_k_cu_ff62c2c3_289674cute1_E,(_ZN40_INTERNAL_f5bbe70c_4_k_cu_ff62c2c3_289674cuda3std3__45__cpo6cbeginE - _ZN40_INTERNAL_f5bbe70c_4_k_cu_ff62c2c3_289674cute1_E)
_ZN40_INTERNAL_f5bbe70c_4_k_cu_ff62c2c3_289674cute1_E:
	.zero		1
	.type		_ZN40_INTERNAL_f5bbe70c_4_k_cu_ff62c2c3_289674cuda3std3__45__cpo6cbeginE,@object
	.size		_ZN40_INTERNAL_f5bbe70c_4_k_cu_ff62c2c3_289674cuda3std3__45__cpo6cbeginE,(_ZN40_INTERNAL_f5bbe70c_4_k_cu_ff62c2c3_289674cuda3std3__48in_placeE - _ZN40_INTERNAL_f5bbe70c_4_k_cu_ff62c2c3_289674cuda3std3__45__cpo6cbeginE)
_ZN40_INTERNAL_f5bbe70c_4_k_cu_ff62c2c3_289674cuda3std3__45__cpo6cbeginE:
	.zero		1
	.type		_ZN40_INTERNAL_f5bbe70c_4_k_cu_ff62c2c3_289674cuda3std3__48in_placeE,@object
	.size		_ZN40_INTERNAL_f5bbe70c_4_k_cu_ff62c2c3_289674cuda3std3__48in_placeE,(_ZN40_INTERNAL_f5bbe70c_4_k_cu_ff62c2c3_289674cuda3std6ranges3__45__cpo9iter_moveE - _ZN40_INTERNAL_f5bbe70c_4_k_cu_ff62c2c3_289674cuda3std3__48in_placeE)
_ZN40_INTERNAL_f5bbe70c_4_k_cu_ff62c2c3_289674cuda3std3__48in_placeE:
	.zero		1
	.type		_ZN40_INTERNAL_f5bbe70c_4_k_cu_ff62c2c3_289674cuda3std6ranges3__45__cpo9iter_moveE,@object
	.size		_ZN40_INTERNAL_f5bbe70c_4_k_cu_ff62c2c3_289674cuda3std6ranges3__45__cpo9iter_moveE,(_ZN40_INTERNAL_f5bbe70c_4_k_cu_ff62c2c3_289674cuda3std3__45__cpo5beginE - _ZN40_INTERNAL_f5bbe70c_4_k_cu_ff62c2c3_289674cuda3std6ranges3__45__cpo9iter_moveE)
_ZN40_INTERNAL_f5bbe70c_4_k_cu_ff62c2c3_289674cuda3std6ranges3__45__cpo9iter_moveE:
	.zero		1
	.type		_ZN40_INTERNAL_f5bbe70c_4_k_cu_ff62c2c3_289674cuda3std3__45__cpo5beginE,@object
	.size		_ZN40_INTERNAL_f5bbe70c_4_k_cu_ff62c2c3_289674cuda3std3__45__cpo5beginE,(_ZN40_INTERNAL_f5bbe70c_4_k_cu_ff62c2c3_289674cuda3std3__442_GLOBAL__N__f5bbe70c_4_k_cu_ff62c2c3_289676ignoreE - _ZN40_INTERNAL_f5bbe70c_4_k_cu_ff62c2c3_289674cuda3std3__45__cpo5beginE)
_ZN40_INTERNAL_f5bbe70c_4_k_cu_ff62c2c3_289674cuda3std3__45__cpo5beginE:
	.zero		1
	.type		_ZN40_INTERNAL_f5bbe70c_4_k_cu_ff62c2c3_289674cuda3std3__442_GLOBAL__N__f5bbe70c_4_k_cu_ff62c2c3_289676ignoreE,@object
	.size		_ZN40_INTERNAL_f5bbe70c_4_k_cu_ff62c2c3_289674cuda3std3__442_GLOBAL__N__f5bbe70c_4_k_cu_ff62c2c3_289676ignoreE,(_ZN40_INTERNAL_f5bbe70c_4_k_cu_ff62c2c3_289674cute7productE - _ZN40_INTERNAL_f5bbe70c_4_k_cu_ff62c2c3_289674cuda3std3__442_GLOBAL__N__f5bbe70c_4_k_cu_ff62c2c3_289676ignoreE)
_ZN40_INTERNAL_f5bbe70c_4_k_cu_ff62c2c3_289674cuda3std3__442_GLOBAL__N__f5bbe70c_4_k_cu_ff62c2c3_289676ignoreE:
	.zero		1
	.type		_ZN40_INTERNAL_f5bbe70c_4_k_cu_ff62c2c3_289674cute7productE,@object
	.size		_ZN40_INTERNAL_f5bbe70c_4_k_cu_ff62c2c3_289674cute7productE,(_ZN40_INTERNAL_f5bbe70c_4_k_cu_ff62c2c3_289674cuda3std3__45__cpo3endE - _ZN40_INTERNAL_f5bbe70c_4_k_cu_ff62c2c3_289674cute7productE)
_ZN40_INTERNAL_f5bbe70c_4_k_cu_ff62c2c3_289674cute7productE:
	.zero		1
	.type		_ZN40_INTERNAL_f5bbe70c_4_k_cu_ff62c2c3_289674cuda3std3__45__cpo3endE,@object
	.size		_ZN40_INTERNAL_f5bbe70c_4_k_cu_ff62c2c3_289674cuda3std3__45__cpo3endE,(_ZN40_INTERNAL_f5bbe70c_4_k_cu_ff62c2c3_289674cuda3std3__419piecewise_constructE - _ZN40_INTERNAL_f5bbe70c_4_k_cu_ff62c2c3_289674cuda3std3__45__cpo3endE)
_ZN40_INTERNAL_f5bbe70c_4_k_cu_ff62c2c3_289674cuda3std3__45__cpo3endE:
	.zero		1
	.type		_ZN40_INTERNAL_f5bbe70c_4_k_cu_ff62c2c3_289674cuda3std3__419piecewise_constructE,@object
	.size		_ZN40_INTERNAL_f5bbe70c_4_k_cu_ff62c2c3_289674cuda3std3__419piecewise_constructE,(_ZN40_INTERNAL_f5bbe70c_4_k_cu_ff62c2c3_289674cuda3std3__45__cpo4cendE - _ZN40_INTERNAL_f5bbe70c_4_k_cu_ff62c2c3_289674cuda3std3__419piecewise_constructE)
_ZN40_INTERNAL_f5bbe70c_4_k_cu_ff62c2c3_289674cuda3std3__419piecewise_constructE:
	.zero		1
	.type		_ZN40_INTERNAL_f5bbe70c_4_k_cu_ff62c2c3_289674cuda3std3__45__cpo4cendE,@object
	.size		_ZN40_INTERNAL_f5bbe70c_4_k_cu_ff62c2c3_289674cuda3std3__45__cpo4cendE,(_ZN40_INTERNAL_f5bbe70c_4_k_cu_ff62c2c3_289674cuda3std6ranges3__45__cpo4swapE - _ZN40_INTERNAL_f5bbe70c_4_k_cu_ff62c2c3_289674cuda3std3__45__cpo4cendE)
_ZN40_INTERNAL_f5bbe70c_4_k_cu_ff62c2c3_289674cuda3std3__45__cpo4cendE:
	.zero		1
	.type		_ZN40_INTERNAL_f5bbe70c_4_k_cu_ff62c2c3_289674cuda3std6ranges3__45__cpo4swapE,@object
	.size		_ZN40_INTERNAL_f5bbe70c_4_k_cu_ff62c2c3_289674cuda3std6ranges3__45__cpo4swapE,(.L_8 - _ZN40_INTERNAL_f5bbe70c_4_k_cu_ff62c2c3_289674cuda3std6ranges3__45__cpo4swapE)
_ZN40_INTERNAL_f5bbe70c_4_k_cu_ff62c2c3_289674cuda3std6ranges3__45__cpo4swapE:
	.zero		1
.L_8:


//--------------------- .nv.constant0._ZN7cutlass13device_kernelINS_4gemm6kernel13GemmUniversalIN4cute5tupleIJiiiiEEENS1_10collective13CollectiveMmaINS1_34MainloopSm90TmaGmmaWarpSpecializedILi9ENS5_IJNS4_1CILi1EEENSA_ILi2EEESB_EEENS1_35KernelTmaWarpSpecializedCooperativeEEENS5_IJNSA_ILi128EEENSA_ILi256EEENSA_ILi32EEEEEENS_10bfloat16_tENS5_IJlSB_lEEESK_SL_NS4_8TiledMMAINS4_8MMA_AtomIJNS4_4SM904GMMA28MMA_64x256x16_F32BF16BF16_SSILNSP_5MajorE0ELSR_0ELNSP_7ScaleInE1ELSS_1EEEEEENS4_6LayoutINS5_IJSC_SB_SB_EEENS5_IJSB_NSA_ILi0EEESX_EEEEENS5_IJNS4_10UnderscoreES10_S10_EEEEENS4_23SM90_TMA_LOAD_MULTICASTENS4_14ComposedLayoutINS4_7SwizzleILi2ELi4ELi3EEENS4_18smem_ptr_flag_bitsILi16EEENSV_INS5_IJNSA_ILi8EEESI_EEENS5_IJSI_SB_EEEEEEEvNS4_8identityENS4_13SM90_TMA_LOADES1D_vS1E_EENS_8epilogue10collective6detail29Sm90TmaWarpSpecializedAdapterINS1I_15DefaultEpilogueISK_SL_SL_NS1H_6thread17LinearCombinationISK_Li1EffLNS1M_9ScaleType4KindE0ELNS_15FloatRoundStyleE2ESK_EENS1_15EpilogueDefaultEEEEEvvEEEEvNT_6ParamsE --------------------------
	.section	.nv.constant0._ZN7cutlass13device_kernelINS_4gemm6kernel13GemmUniversalIN4cute5tupleIJiiiiEEENS1_10collective13CollectiveMmaINS1_34MainloopSm90TmaGmmaWarpSpecializedILi9ENS5_IJNS4_1CILi1EEENSA_ILi2EEESB_EEENS1_35KernelTmaWarpSpecializedCooperativeEEENS5_IJNSA_ILi128EEENSA_ILi256EEENSA_ILi32EEEEEENS_10bfloat16_tENS5_IJlSB_lEEESK_SL_NS4_8TiledMMAINS4_8MMA_AtomIJNS4_4SM904GMMA28MMA_64x256x16_F32BF16BF16_SSILNSP_5MajorE0ELSR_0ELNSP_7ScaleInE1ELSS_1EEEEEENS4_6LayoutINS5_IJSC_SB_SB_EEENS5_IJSB_NSA_ILi0EEESX_EEEEENS5_IJNS4_10UnderscoreES10_S10_EEEEENS4_23SM90_TMA_LOAD_MULTICASTENS4_14ComposedLayoutINS4_7SwizzleILi2ELi4ELi3EEENS4_18smem_ptr_flag_bitsILi16EEENSV_INS5_IJNSA_ILi8EEESI_EEENS5_IJSI_SB_EEEEEEEvNS4_8identityENS4_13SM90_TMA_LOADES1D_vS1E_EENS_8epilogue10collective6detail29Sm90TmaWarpSpecializedAdapterINS1I_15DefaultEpilogueISK_SL_SL_NS1H_6thread17LinearCombinationISK_Li1EffLNS1M_9ScaleType4KindE0ELNS_15FloatRoundStyleE2ESK_EENS1_15EpilogueDefaultEEEEEvvEEEEvNT_6ParamsE,"a",@progbits
	.sectionflags	@""
	.align	4
.nv.constant0._ZN7cutlass13device_kernelINS_4gemm6kernel13GemmUniversalIN4cute5tupleIJiiiiEEENS1_10collective13CollectiveMmaINS1_34MainloopSm90TmaGmmaWarpSpecializedILi9ENS5_IJNS4_1CILi1EEENSA_ILi2EEESB_EEENS1_35KernelTmaWarpSpecializedCooperativeEEENS5_IJNSA_ILi128EEENSA_ILi256EEENSA_ILi32EEEEEENS_10bfloat16_tENS5_IJlSB_lEEESK_SL_NS4_8TiledMMAINS4_8MMA_AtomIJNS4_4SM904GMMA28MMA_64x256x16_F32BF16BF16_SSILNSP_5MajorE0ELSR_0ELNSP_7ScaleInE1ELSS_1EEEEEENS4_6LayoutINS5_IJSC_SB_SB_EEENS5_IJSB_NSA_ILi0EEESX_EEEEENS5_IJNS4_10UnderscoreES10_S10_EEEEENS4_23SM90_TMA_LOAD_MULTICASTENS4_14ComposedLayoutINS4_7SwizzleILi2ELi4ELi3EEENS4_18smem_ptr_flag_bitsILi16EEENSV_INS5_IJNSA_ILi8EEESI_EEENS5_IJSI_SB_EEEEEEEvNS4_8identityENS4_13SM90_TMA_LOADES1D_vS1E_EENS_8epilogue10collective6detail29Sm90TmaWarpSpecializedAdapterINS1I_15DefaultEpilogueISK_SL_SL_NS1H_6thread17LinearCombinationISK_Li1EffLNS1M_9ScaleType4KindE0ELNS_15FloatRoundStyleE2ESK_EENS1_15EpilogueDefaultEEEEEvvEEEEvNT_6ParamsE:
	.zero		1664


//--------------------- SYMBOLS --------------------------

	.type		.nv.reservedSmem.offset0,@object
	.size		.nv.reservedSmem.offset0,0x4
	.type		__assertfail,@function
